//
// Generated by NVIDIA NVVM Compiler
//
// Compiler Build ID: CL-36424714
// Cuda compilation tools, release 13.0, V13.0.88
// Based on NVVM 20.0.0
//

.version 9.0
.target sm_100
.address_size 64

	// .globl	_Z9euclideanP6float2Pfi
.extern .func  (.param .b32 func_retval0) vprintf
(
	.param .b64 vprintf_param_0,
	.param .b64 vprintf_param_1
)
;
.global .align 1 .b8 $str[11] = {10, 32, 118, 97, 108, 32, 61, 32, 37, 102};
.global .align 1 .b8 $str$1[21] = {10, 32, 109, 97, 120, 32, 100, 105, 115, 116, 97, 110, 99, 101, 32, 105, 115, 32, 37, 102};

.visible .entry _Z9euclideanP6float2Pfi(
	.param .u64 .ptr .align 1 _Z9euclideanP6float2Pfi_param_0,
	.param .u64 .ptr .align 1 _Z9euclideanP6float2Pfi_param_1,
	.param .u32 _Z9euclideanP6float2Pfi_param_2
)
{
	.reg .pred 	%p<25>;
	.reg .b32 	%r<28>;
	.reg .b32 	%f<145>;
	.reg .b64 	%rd<21>;

	ld.param.u64 	%rd6, [_Z9euclideanP6float2Pfi_param_0];
	ld.param.u64 	%rd5, [_Z9euclideanP6float2Pfi_param_1];
	ld.param.u32 	%r17, [_Z9euclideanP6float2Pfi_param_2];
	cvta.to.global.u64 	%rd1, %rd6;
	mov.u32 	%r1, %tid.x;
	add.s32 	%r26, %r1, 1;
	setp.ge.s32 	%p1, %r26, %r17;
	mov.f32 	%f144, 0f00000000;
	@%p1 bra 	$L__BB0_13;
	mul.wide.u32 	%rd7, %r1, 8;
	add.s64 	%rd8, %rd1, %rd7;
	ld.global.v2.f32 	{%f1, %f2}, [%rd8];
	not.b32 	%r18, %r1;
	add.s32 	%r3, %r17, %r18;
	sub.s32 	%r19, %r17, %r1;
	add.s32 	%r20, %r19, -2;
	and.b32  	%r4, %r3, 7;
	setp.lt.u32 	%p2, %r20, 7;
	mov.f32 	%f144, 0f00000000;
	@%p2 bra 	$L__BB0_5;
	and.b32  	%r21, %r3, -8;
	neg.s32 	%r23, %r21;
	add.s64 	%rd10, %rd7, %rd1;
	add.s64 	%rd20, %rd10, 32;
	mov.f32 	%f144, 0f00000000;
	mov.u32 	%r24, %r1;
$L__BB0_3:
	.pragma "nounroll";
	ld.global.v2.f32 	{%f19, %f20}, [%rd20+-24];
	sub.f32 	%f21, %f19, %f1;
	sub.f32 	%f22, %f20, %f2;
	mul.f32 	%f23, %f22, %f22;
	fma.rn.f32 	%f24, %f21, %f21, %f23;
	sqrt.rn.f32 	%f25, %f24;
	setp.gt.f32 	%p3, %f25, %f144;
	selp.f32 	%f26, %f25, %f144, %p3;
	ld.global.v2.f32 	{%f27, %f28}, [%rd20+-16];
	sub.f32 	%f29, %f27, %f1;
	sub.f32 	%f30, %f28, %f2;
	mul.f32 	%f31, %f30, %f30;
	fma.rn.f32 	%f32, %f29, %f29, %f31;
	sqrt.rn.f32 	%f33, %f32;
	setp.gt.f32 	%p4, %f33, %f26;
	selp.f32 	%f34, %f33, %f26, %p4;
	ld.global.v2.f32 	{%f35, %f36}, [%rd20+-8];
	sub.f32 	%f37, %f35, %f1;
	sub.f32 	%f38, %f36, %f2;
	mul.f32 	%f39, %f38, %f38;
	fma.rn.f32 	%f40, %f37, %f37, %f39;
	sqrt.rn.f32 	%f41, %f40;
	setp.gt.f32 	%p5, %f41, %f34;
	selp.f32 	%f42, %f41, %f34, %p5;
	ld.global.v2.f32 	{%f43, %f44}, [%rd20];
	sub.f32 	%f45, %f43, %f1;
	sub.f32 	%f46, %f44, %f2;
	mul.f32 	%f47, %f46, %f46;
	fma.rn.f32 	%f48, %f45, %f45, %f47;
	sqrt.rn.f32 	%f49, %f48;
	setp.gt.f32 	%p6, %f49, %f42;
	selp.f32 	%f50, %f49, %f42, %p6;
	ld.global.v2.f32 	{%f51, %f52}, [%rd20+8];
	sub.f32 	%f53, %f51, %f1;
	sub.f32 	%f54, %f52, %f2;
	mul.f32 	%f55, %f54, %f54;
	fma.rn.f32 	%f56, %f53, %f53, %f55;
	sqrt.rn.f32 	%f57, %f56;
	setp.gt.f32 	%p7, %f57, %f50;
	selp.f32 	%f58, %f57, %f50, %p7;
	ld.global.v2.f32 	{%f59, %f60}, [%rd20+16];
	sub.f32 	%f61, %f59, %f1;
	sub.f32 	%f62, %f60, %f2;
	mul.f32 	%f63, %f62, %f62;
	fma.rn.f32 	%f64, %f61, %f61, %f63;
	sqrt.rn.f32 	%f65, %f64;
	setp.gt.f32 	%p8, %f65, %f58;
	selp.f32 	%f66, %f65, %f58, %p8;
	ld.global.v2.f32 	{%f67, %f68}, [%rd20+24];
	sub.f32 	%f69, %f67, %f1;
	sub.f32 	%f70, %f68, %f2;
	mul.f32 	%f71, %f70, %f70;
	fma.rn.f32 	%f72, %f69, %f69, %f71;
	sqrt.rn.f32 	%f73, %f72;
	setp.gt.f32 	%p9, %f73, %f66;
	selp.f32 	%f74, %f73, %f66, %p9;
	ld.global.v2.f32 	{%f75, %f76}, [%rd20+32];
	sub.f32 	%f77, %f75, %f1;
	sub.f32 	%f78, %f76, %f2;
	mul.f32 	%f79, %f78, %f78;
	fma.rn.f32 	%f80, %f77, %f77, %f79;
	sqrt.rn.f32 	%f81, %f80;
	setp.gt.f32 	%p10, %f81, %f74;
	selp.f32 	%f144, %f81, %f74, %p10;
	add.s32 	%r24, %r24, 8;
	add.s32 	%r23, %r23, 8;
	add.s64 	%rd20, %rd20, 64;
	setp.ne.s32 	%p11, %r23, 0;
	@%p11 bra 	$L__BB0_3;
	add.s32 	%r26, %r24, 1;
$L__BB0_5:
	setp.eq.s32 	%p12, %r4, 0;
	@%p12 bra 	$L__BB0_13;
	and.b32  	%r12, %r3, 3;
	setp.lt.u32 	%p13, %r4, 4;
	@%p13 bra 	$L__BB0_8;
	mul.wide.u32 	%rd11, %r26, 8;
	add.s64 	%rd12, %rd1, %rd11;
	ld.global.v2.f32 	{%f83, %f84}, [%rd12];
	sub.f32 	%f85, %f83, %f1;
	sub.f32 	%f86, %f84, %f2;
	mul.f32 	%f87, %f86, %f86;
	fma.rn.f32 	%f88, %f85, %f85, %f87;
	sqrt.rn.f32 	%f89, %f88;
	setp.gt.f32 	%p14, %f89, %f144;
	selp.f32 	%f90, %f89, %f144, %p14;
	ld.global.f32 	%f91, [%rd12+8];
	sub.f32 	%f92, %f91, %f1;
	ld.global.f32 	%f93, [%rd12+12];
	sub.f32 	%f94, %f93, %f2;
	mul.f32 	%f95, %f94, %f94;
	fma.rn.f32 	%f96, %f92, %f92, %f95;
	sqrt.rn.f32 	%f97, %f96;
	setp.gt.f32 	%p15, %f97, %f90;
	selp.f32 	%f98, %f97, %f90, %p15;
	ld.global.f32 	%f99, [%rd12+16];
	sub.f32 	%f100, %f99, %f1;
	ld.global.f32 	%f101, [%rd12+20];
	sub.f32 	%f102, %f101, %f2;
	mul.f32 	%f103, %f102, %f102;
	fma.rn.f32 	%f104, %f100, %f100, %f103;
	sqrt.rn.f32 	%f105, %f104;
	setp.gt.f32 	%p16, %f105, %f98;
	selp.f32 	%f106, %f105, %f98, %p16;
	ld.global.f32 	%f107, [%rd12+24];
	sub.f32 	%f108, %f107, %f1;
	ld.global.f32 	%f109, [%rd12+28];
	sub.f32 	%f110, %f109, %f2;
	mul.f32 	%f111, %f110, %f110;
	fma.rn.f32 	%f112, %f108, %f108, %f111;
	sqrt.rn.f32 	%f113, %f112;
	setp.gt.f32 	%p17, %f113, %f106;
	selp.f32 	%f144, %f113, %f106, %p17;
	add.s32 	%r26, %r26, 4;
$L__BB0_8:
	setp.eq.s32 	%p18, %r12, 0;
	@%p18 bra 	$L__BB0_13;
	setp.eq.s32 	%p19, %r12, 1;
	@%p19 bra 	$L__BB0_11;
	mul.wide.u32 	%rd13, %r26, 8;
	add.s64 	%rd14, %rd1, %rd13;
	ld.global.v2.f32 	{%f115, %f116}, [%rd14];
	sub.f32 	%f117, %f115, %f1;
	sub.f32 	%f118, %f116, %f2;
	mul.f32 	%f119, %f118, %f118;
	fma.rn.f32 	%f120, %f117, %f117, %f119;
	sqrt.rn.f32 	%f121, %f120;
	setp.gt.f32 	%p20, %f121, %f144;
	selp.f32 	%f122, %f121, %f144, %p20;
	ld.global.f32 	%f123, [%rd14+8];
	sub.f32 	%f124, %f123, %f1;
	ld.global.f32 	%f125, [%rd14+12];
	sub.f32 	%f126, %f125, %f2;
	mul.f32 	%f127, %f126, %f126;
	fma.rn.f32 	%f128, %f124, %f124, %f127;
	sqrt.rn.f32 	%f129, %f128;
	setp.gt.f32 	%p21, %f129, %f122;
	selp.f32 	%f144, %f129, %f122, %p21;
	add.s32 	%r26, %r26, 2;
$L__BB0_11:
	and.b32  	%r22, %r3, 1;
	setp.eq.b32 	%p22, %r22, 1;
	not.pred 	%p23, %p22;
	@%p23 bra 	$L__BB0_13;
	mul.wide.u32 	%rd15, %r26, 8;
	add.s64 	%rd16, %rd1, %rd15;
	ld.global.v2.f32 	{%f130, %f131}, [%rd16];
	sub.f32 	%f132, %f130, %f1;
	sub.f32 	%f133, %f131, %f2;
	mul.f32 	%f134, %f133, %f133;
	fma.rn.f32 	%f135, %f132, %f132, %f134;
	sqrt.rn.f32 	%f136, %f135;
	setp.gt.f32 	%p24, %f136, %f144;
	selp.f32 	%f144, %f136, %f144, %p24;
$L__BB0_13:
	cvta.to.global.u64 	%rd17, %rd5;
	mul.wide.u32 	%rd18, %r1, 4;
	add.s64 	%rd19, %rd17, %rd18;
	st.global.f32 	[%rd19], %f144;
	ret;

}
	// .globl	_Z3maxPfi
.visible .entry _Z3maxPfi(
	.param .u64 .ptr .align 1 _Z3maxPfi_param_0,
	.param .u32 _Z3maxPfi_param_1
)
{
	.local .align 8 .b8 	__local_depot1[8];
	.reg .b64 	%SP;
	.reg .b64 	%SPL;
	.reg .pred 	%p<25>;
	.reg .b32 	%r<53>;
	.reg .b32 	%f<66>;
	.reg .b64 	%rd<30>;
	.reg .b64 	%fd<20>;

	mov.u64 	%SPL, __local_depot1;
	cvta.local.u64 	%SP, %SPL;
	ld.param.u64 	%rd6, [_Z3maxPfi_param_0];
	ld.param.u32 	%r13, [_Z3maxPfi_param_1];
	cvta.to.global.u64 	%rd1, %rd6;
	add.u64 	%rd7, %SP, 0;
	add.u64 	%rd2, %SPL, 0;
	add.s32 	%r1, %r13, -1;
	setp.lt.s32 	%p1, %r13, 2;
	mov.f64 	%fd19, 0d0000000000000000;
	@%p1 bra 	$L__BB1_14;
	add.s32 	%r15, %r13, -2;
	and.b32  	%r2, %r1, 7;
	setp.lt.u32 	%p2, %r15, 7;
	mov.f32 	%f65, 0f00000000;
	mov.b32 	%r51, 0;
	@%p2 bra 	$L__BB1_4;
	and.b32  	%r51, %r1, -8;
	neg.s32 	%r49, %r51;
	add.s64 	%rd29, %rd1, 16;
	mov.f32 	%f65, 0f00000000;
	mov.u64 	%rd8, $str;
$L__BB1_3:
	.pragma "nounroll";
	ld.global.f32 	%f16, [%rd29+-16];
	cvt.f64.f32 	%fd4, %f16;
	st.local.f64 	[%rd2], %fd4;
	cvta.global.u64 	%rd9, %rd8;
	{ // callseq 0, 0
	.param .b64 param0;
	st.param.b64 	[param0], %rd9;
	.param .b64 param1;
	st.param.b64 	[param1], %rd7;
	.param .b32 retval0;
	call.uni (retval0), 
	vprintf, 
	(
	param0, 
	param1
	);
	ld.param.b32 	%r16, [retval0];
	} // callseq 0
	ld.global.f32 	%f17, [%rd29+-16];
	setp.gt.f32 	%p3, %f17, %f65;
	selp.f32 	%f18, %f17, %f65, %p3;
	ld.global.f32 	%f19, [%rd29+-12];
	cvt.f64.f32 	%fd5, %f19;
	st.local.f64 	[%rd2], %fd5;
	{ // callseq 1, 0
	.param .b64 param0;
	st.param.b64 	[param0], %rd9;
	.param .b64 param1;
	st.param.b64 	[param1], %rd7;
	.param .b32 retval0;
	call.uni (retval0), 
	vprintf, 
	(
	param0, 
	param1
	);
	ld.param.b32 	%r18, [retval0];
	} // callseq 1
	ld.global.f32 	%f20, [%rd29+-12];
	setp.gt.f32 	%p4, %f20, %f18;
	selp.f32 	%f21, %f20, %f18, %p4;
	ld.global.f32 	%f22, [%rd29+-8];
	cvt.f64.f32 	%fd6, %f22;
	st.local.f64 	[%rd2], %fd6;
	{ // callseq 2, 0
	.param .b64 param0;
	st.param.b64 	[param0], %rd9;
	.param .b64 param1;
	st.param.b64 	[param1], %rd7;
	.param .b32 retval0;
	call.uni (retval0), 
	vprintf, 
	(
	param0, 
	param1
	);
	ld.param.b32 	%r20, [retval0];
	} // callseq 2
	ld.global.f32 	%f23, [%rd29+-8];
	setp.gt.f32 	%p5, %f23, %f21;
	selp.f32 	%f24, %f23, %f21, %p5;
	ld.global.f32 	%f25, [%rd29+-4];
	cvt.f64.f32 	%fd7, %f25;
	st.local.f64 	[%rd2], %fd7;
	{ // callseq 3, 0
	.param .b64 param0;
	st.param.b64 	[param0], %rd9;
	.param .b64 param1;
	st.param.b64 	[param1], %rd7;
	.param .b32 retval0;
	call.uni (retval0), 
	vprintf, 
	(
	param0, 
	param1
	);
	ld.param.b32 	%r22, [retval0];
	} // callseq 3
	ld.global.f32 	%f26, [%rd29+-4];
	setp.gt.f32 	%p6, %f26, %f24;
	selp.f32 	%f27, %f26, %f24, %p6;
	ld.global.f32 	%f28, [%rd29];
	cvt.f64.f32 	%fd8, %f28;
	st.local.f64 	[%rd2], %fd8;
	{ // callseq 4, 0
	.param .b64 param0;
	st.param.b64 	[param0], %rd9;
	.param .b64 param1;
	st.param.b64 	[param1], %rd7;
	.param .b32 retval0;
	call.uni (retval0), 
	vprintf, 
	(
	param0, 
	param1
	);
	ld.param.b32 	%r24, [retval0];
	} // callseq 4
	ld.global.f32 	%f29, [%rd29];
	setp.gt.f32 	%p7, %f29, %f27;
	selp.f32 	%f30, %f29, %f27, %p7;
	ld.global.f32 	%f31, [%rd29+4];
	cvt.f64.f32 	%fd9, %f31;
	st.local.f64 	[%rd2], %fd9;
	{ // callseq 5, 0
	.param .b64 param0;
	st.param.b64 	[param0], %rd9;
	.param .b64 param1;
	st.param.b64 	[param1], %rd7;
	.param .b32 retval0;
	call.uni (retval0), 
	vprintf, 
	(
	param0, 
	param1
	);
	ld.param.b32 	%r26, [retval0];
	} // callseq 5
	ld.global.f32 	%f32, [%rd29+4];
	setp.gt.f32 	%p8, %f32, %f30;
	selp.f32 	%f33, %f32, %f30, %p8;
	ld.global.f32 	%f34, [%rd29+8];
	cvt.f64.f32 	%fd10, %f34;
	st.local.f64 	[%rd2], %fd10;
	{ // callseq 6, 0
	.param .b64 param0;
	st.param.b64 	[param0], %rd9;
	.param .b64 param1;
	st.param.b64 	[param1], %rd7;
	.param .b32 retval0;
	call.uni (retval0), 
	vprintf, 
	(
	param0, 
	param1
	);
	ld.param.b32 	%r28, [retval0];
	} // callseq 6
	ld.global.f32 	%f35, [%rd29+8];
	setp.gt.f32 	%p9, %f35, %f33;
	selp.f32 	%f36, %f35, %f33, %p9;
	ld.global.f32 	%f37, [%rd29+12];
	cvt.f64.f32 	%fd11, %f37;
	st.local.f64 	[%rd2], %fd11;
	{ // callseq 7, 0
	.param .b64 param0;
	st.param.b64 	[param0], %rd9;
	.param .b64 param1;
	st.param.b64 	[param1], %rd7;
	.param .b32 retval0;
	call.uni (retval0), 
	vprintf, 
	(
	param0, 
	param1
	);
	ld.param.b32 	%r30, [retval0];
	} // callseq 7
	ld.global.f32 	%f38, [%rd29+12];
	setp.gt.f32 	%p10, %f38, %f36;
	selp.f32 	%f65, %f38, %f36, %p10;
	add.s32 	%r49, %r49, 8;
	add.s64 	%rd29, %rd29, 32;
	setp.ne.s32 	%p11, %r49, 0;
	@%p11 bra 	$L__BB1_3;
$L__BB1_4:
	setp.eq.s32 	%p12, %r2, 0;
	@%p12 bra 	$L__BB1_13;
	and.b32  	%r8, %r1, 3;
	setp.lt.u32 	%p13, %r2, 4;
	@%p13 bra 	$L__BB1_7;
	mul.wide.u32 	%rd11, %r51, 4;
	add.s64 	%rd12, %rd1, %rd11;
	ld.global.f32 	%f40, [%rd12];
	cvt.f64.f32 	%fd12, %f40;
	st.local.f64 	[%rd2], %fd12;
	mov.u64 	%rd13, $str;
	cvta.global.u64 	%rd14, %rd13;
	{ // callseq 8, 0
	.param .b64 param0;
	st.param.b64 	[param0], %rd14;
	.param .b64 param1;
	st.param.b64 	[param1], %rd7;
	.param .b32 retval0;
	call.uni (retval0), 
	vprintf, 
	(
	param0, 
	param1
	);
	ld.param.b32 	%r32, [retval0];
	} // callseq 8
	ld.global.f32 	%f41, [%rd12];
	setp.gt.f32 	%p14, %f41, %f65;
	selp.f32 	%f42, %f41, %f65, %p14;
	ld.global.f32 	%f43, [%rd12+4];
	cvt.f64.f32 	%fd13, %f43;
	st.local.f64 	[%rd2], %fd13;
	{ // callseq 9, 0
	.param .b64 param0;
	st.param.b64 	[param0], %rd14;
	.param .b64 param1;
	st.param.b64 	[param1], %rd7;
	.param .b32 retval0;
	call.uni (retval0), 
	vprintf, 
	(
	param0, 
	param1
	);
	ld.param.b32 	%r34, [retval0];
	} // callseq 9
	ld.global.f32 	%f44, [%rd12+4];
	setp.gt.f32 	%p15, %f44, %f42;
	selp.f32 	%f45, %f44, %f42, %p15;
	ld.global.f32 	%f46, [%rd12+8];
	cvt.f64.f32 	%fd14, %f46;
	st.local.f64 	[%rd2], %fd14;
	{ // callseq 10, 0
	.param .b64 param0;
	st.param.b64 	[param0], %rd14;
	.param .b64 param1;
	st.param.b64 	[param1], %rd7;
	.param .b32 retval0;
	call.uni (retval0), 
	vprintf, 
	(
	param0, 
	param1
	);
	ld.param.b32 	%r36, [retval0];
	} // callseq 10
	ld.global.f32 	%f47, [%rd12+8];
	setp.gt.f32 	%p16, %f47, %f45;
	selp.f32 	%f48, %f47, %f45, %p16;
	ld.global.f32 	%f49, [%rd12+12];
	cvt.f64.f32 	%fd15, %f49;
	st.local.f64 	[%rd2], %fd15;
	{ // callseq 11, 0
	.param .b64 param0;
	st.param.b64 	[param0], %rd14;
	.param .b64 param1;
	st.param.b64 	[param1], %rd7;
	.param .b32 retval0;
	call.uni (retval0), 
	vprintf, 
	(
	param0, 
	param1
	);
	ld.param.b32 	%r38, [retval0];
	} // callseq 11
	ld.global.f32 	%f50, [%rd12+12];
	setp.gt.f32 	%p17, %f50, %f48;
	selp.f32 	%f65, %f50, %f48, %p17;
	add.s32 	%r51, %r51, 4;
$L__BB1_7:
	setp.eq.s32 	%p18, %r8, 0;
	@%p18 bra 	$L__BB1_13;
	setp.eq.s32 	%p19, %r8, 1;
	@%p19 bra 	$L__BB1_10;
	mul.wide.u32 	%rd16, %r51, 4;
	add.s64 	%rd17, %rd1, %rd16;
	ld.global.f32 	%f52, [%rd17];
	cvt.f64.f32 	%fd16, %f52;
	st.local.f64 	[%rd2], %fd16;
	mov.u64 	%rd18, $str;
	cvta.global.u64 	%rd19, %rd18;
	{ // callseq 12, 0
	.param .b64 param0;
	st.param.b64 	[param0], %rd19;
	.param .b64 param1;
	st.param.b64 	[param1], %rd7;
	.param .b32 retval0;
	call.uni (retval0), 
	vprintf, 
	(
	param0, 
	param1
	);
	ld.param.b32 	%r40, [retval0];
	} // callseq 12
	ld.global.f32 	%f53, [%rd17];
	setp.gt.f32 	%p20, %f53, %f65;
	selp.f32 	%f54, %f53, %f65, %p20;
	ld.global.f32 	%f55, [%rd17+4];
	cvt.f64.f32 	%fd17, %f55;
	st.local.f64 	[%rd2], %fd17;
	{ // callseq 13, 0
	.param .b64 param0;
	st.param.b64 	[param0], %rd19;
	.param .b64 param1;
	st.param.b64 	[param1], %rd7;
	.param .b32 retval0;
	call.uni (retval0), 
	vprintf, 
	(
	param0, 
	param1
	);
	ld.param.b32 	%r42, [retval0];
	} // callseq 13
	ld.global.f32 	%f56, [%rd17+4];
	setp.gt.f32 	%p21, %f56, %f54;
	selp.f32 	%f65, %f56, %f54, %p21;
	add.s32 	%r51, %r51, 2;
$L__BB1_10:
	and.b32  	%r44, %r1, 1;
	setp.eq.b32 	%p22, %r44, 1;
	not.pred 	%p23, %p22;
	@%p23 bra 	$L__BB1_13;
	mul.wide.u32 	%rd21, %r51, 4;
	add.s64 	%rd22, %rd1, %rd21;
	ld.global.f32 	%f57, [%rd22];
	cvt.f64.f32 	%fd18, %f57;
	st.local.f64 	[%rd2], %fd18;
	mov.u64 	%rd23, $str;
	cvta.global.u64 	%rd24, %rd23;
	{ // callseq 14, 0
	.param .b64 param0;
	st.param.b64 	[param0], %rd24;
	.param .b64 param1;
	st.param.b64 	[param1], %rd7;
	.param .b32 retval0;
	call.uni (retval0), 
	vprintf, 
	(
	param0, 
	param1
	);
	ld.param.b32 	%r45, [retval0];
	} // callseq 14
	ld.global.f32 	%f11, [%rd22];
	setp.leu.f32 	%p24, %f11, %f65;
	@%p24 bra 	$L__BB1_13;
	mov.f32 	%f65, %f11;
$L__BB1_13:
	cvt.f64.f32 	%fd19, %f65;
$L__BB1_14:
	st.local.f64 	[%rd2], %fd19;
	mov.u64 	%rd26, $str$1;
	cvta.global.u64 	%rd27, %rd26;
	{ // callseq 15, 0
	.param .b64 param0;
	st.param.b64 	[param0], %rd27;
	.param .b64 param1;
	st.param.b64 	[param1], %rd7;
	.param .b32 retval0;
	call.uni (retval0), 
	vprintf, 
	(
	param0, 
	param1
	);
	ld.param.b32 	%r47, [retval0];
	} // callseq 15
	ret;

}


// ===== COMPILED SASS (sm_100) =====

	.target	sm_100

	.elftype	@"ET_EXEC"


//--------------------- .note.nv.tkinfo           --------------------------
	.section	.note.nv.tkinfo,"",@"SHT_NOTE"
	.sectionflags	@"SHF_NOTE_NV_TKINFO"
	.tkinfo
        /*0018*/ 	.word	0x00000002
        /*0030*/ 	.string	""
        /*0030*/ 	.string	"ptxas"
        /*0030*/ 	.string	"Cuda compilation tools, release 13.0, V13.0.88"
        /*0030*/ 	.string	"Build cuda_13.0.r13.0/compiler.36424714_0"
        /*0030*/ 	.string	"-arch sm_100 -m 64 "



//--------------------- .note.nv.cuinfo           --------------------------
	.section	.note.nv.cuinfo,"",@"SHT_NOTE"
	.sectionflags	@"SHF_NOTE_NV_CUINFO"
        /*0018*/ 	.short	0x0002
        /*001a*/ 	.short	0x0064
        /*001c*/ 	.short	0x0082
	.zero		2


//--------------------- .nv.info                  --------------------------
	.section	.nv.info,"",@"SHT_CUDA_INFO"
	.align	4


	//----- nvinfo : EIATTR_REGCOUNT
	.align		4
        /*0000*/ 	.byte	0x04, 0x2f
        /*0002*/ 	.short	(.L_3 - .L_2)
	.align		4
.L_2:
        /*0004*/ 	.word	index@(_Z9euclideanP6float2Pfi)
        /*0008*/ 	.word	0x00000015


	//----- nvinfo : EIATTR_FRAME_SIZE
	.align		4
.L_3:
        /*000c*/ 	.byte	0x04, 0x11
        /*000e*/ 	.short	(.L_5 - .L_4)
	.align		4
.L_4:
        /*0010*/ 	.word	index@($__internal_0_$__cuda_sm20_sqrt_rn_f32_slowpath)
        /*0014*/ 	.word	0x00000000


	//----- nvinfo : EIATTR_FRAME_SIZE
	.align		4
.L_5:
        /*0018*/ 	.byte	0x04, 0x11
        /*001a*/ 	.short	(.L_7 - .L_6)
	.align		4
.L_6:
        /*001c*/ 	.word	index@(_Z9euclideanP6float2Pfi)
        /*0020*/ 	.word	0x00000000


	//----- nvinfo : EIATTR_REGCOUNT
	.align		4
.L_7:
        /*0024*/ 	.byte	0x04, 0x2f
        /*0026*/ 	.short	(.L_9 - .L_8)
	.align		4
.L_8:
        /*0028*/ 	.word	index@(_Z3maxPfi)
        /*002c*/ 	.word	0x0000001e


	//----- nvinfo : EIATTR_FRAME_SIZE
	.align		4
.L_9:
        /*0030*/ 	.byte	0x04, 0x11
        /*0032*/ 	.short	(.L_11 - .L_10)
	.align		4
.L_10:
        /*0034*/ 	.word	index@(_Z3maxPfi)
        /*0038*/ 	.word	0x00000008


	//----- nvinfo : EIATTR_MIN_STACK_SIZE
	.align		4
.L_11:
        /*003c*/ 	.byte	0x04, 0x12
        /*003e*/ 	.short	(.L_13 - .L_12)
	.align		4
.L_12:
        /*0040*/ 	.word	index@(_Z3maxPfi)
        /*0044*/ 	.word	0x00000008


	//----- nvinfo : EIATTR_MIN_STACK_SIZE
	.align		4
.L_13:
        /*0048*/ 	.byte	0x04, 0x12
        /*004a*/ 	.short	(.L_15 - .L_14)
	.align		4
.L_14:
        /*004c*/ 	.word	index@(_Z9euclideanP6float2Pfi)
        /*0050*/ 	.word	0x00000000
.L_15:


//--------------------- .nv.compat                --------------------------
	.section	.nv.compat,"",@"SHT_CUDA_COMPAT_INFO"
	.align	4
        /*0000*/ 	.byte	0x02, 0x09, 0x00, 0x00, 0x02, 0x02, 0x01, 0x00, 0x02, 0x05, 0x05, 0x00, 0x03, 0x07, 0x01, 0x01
        /*0010*/ 	.byte	0x02, 0x03, 0x00, 0x00, 0x02, 0x06, 0x01, 0x00, 0x04, 0x0b, 0x08, 0x00, 0x01, 0x00, 0x00, 0x00
        /*0020*/ 	.byte	0x00, 0x00, 0x00, 0x00


//--------------------- .nv.info._Z3maxPfi        --------------------------
	.section	.nv.info._Z3maxPfi,"",@"SHT_CUDA_INFO"
	.sectionflags	@""
	.align	4


	//----- nvinfo : EIATTR_CUDA_API_VERSION
	.align		4
        /*0000*/ 	.byte	0x04, 0x37
        /*0002*/ 	.short	(.L_17 - .L_16)
.L_16:
        /*0004*/ 	.word	0x00000082


	//----- nvinfo : EIATTR_KPARAM_INFO
	.align		4
.L_17:
        /*0008*/ 	.byte	0x04, 0x17
        /*000a*/ 	.short	(.L_19 - .L_18)
.L_18:
        /*000c*/ 	.word	0x00000000
        /*0010*/ 	.short	0x0001
        /*0012*/ 	.short	0x0008
        /*0014*/ 	.byte	0x00, 0xf0, 0x11, 0x00


	//----- nvinfo : EIATTR_KPARAM_INFO
	.align		4
.L_19:
        /*0018*/ 	.byte	0x04, 0x17
        /*001a*/ 	.short	(.L_21 - .L_20)
.L_20:
        /*001c*/ 	.word	0x00000000
        /*0020*/ 	.short	0x0000
        /*0022*/ 	.short	0x0000
        /*0024*/ 	.byte	0x00, 0xf5, 0x21, 0x00


	//----- nvinfo : EIATTR_SPARSE_MMA_MASK
	.align		4
.L_21:
        /*0028*/ 	.byte	0x03, 0x50
        /*002a*/ 	.short	0x0000


	//----- nvinfo : EIATTR_MAXREG_COUNT
	.align		4
        /*002c*/ 	.byte	0x03, 0x1b
        /*002e*/ 	.short	0x00ff


	//----- nvinfo : EIATTR_EXTERNS
	.align		4
        /*0030*/ 	.byte	0x04, 0x0f
        /*0032*/ 	.short	(.L_23 - .L_22)


	//   ....[0]....
	.align		4
.L_22:
        /*0034*/ 	.word	index@(vprintf)


	//----- nvinfo : EIATTR_MERCURY_ISA_VERSION
	.align		4
.L_23:
        /*0038*/ 	.byte	0x03, 0x5f
        /*003a*/ 	.short	0x0101


	//----- nvinfo : EIATTR_VRC_CTA_INIT_COUNT
	.align		4
        /*003c*/ 	.byte	0x02, 0x4a
	.zero		1
	.zero		1


	//----- nvinfo : EIATTR_SYSCALL_OFFSETS
	.align		4
        /*0040*/ 	.byte	0x04, 0x46
        /*0042*/ 	.short	(.L_25 - .L_24)


	//   ....[0]....
.L_24:
        /*0044*/ 	.word	0x00000290


	//   ....[1]....
        /*0048*/ 	.word	0x00000370


	//   ....[2]....
        /*004c*/ 	.word	0x00000450


	//   ....[3]....
        /*0050*/ 	.word	0x00000530


	//   ....[4]....
        /*0054*/ 	.word	0x00000610


	//   ....[5]....
        /*0058*/ 	.word	0x000006f0


	//   ....[6]....
        /*005c*/ 	.word	0x000007d0


	//   ....[7]....
        /*0060*/ 	.word	0x000008b0


	//   ....[8]....
        /*0064*/ 	.word	0x00000a60


	//   ....[9]....
        /*0068*/ 	.word	0x00000b40


	//   ....[10]....
        /*006c*/ 	.word	0x00000c20


	//   ....[11]....
        /*0070*/ 	.word	0x00000d00


	//   ....[12]....
        /*0074*/ 	.word	0x00000e60


	//   ....[13]....
        /*0078*/ 	.word	0x00000f40


	//   ....[14]....
        /*007c*/ 	.word	0x00001090


	//   ....[15]....
        /*0080*/ 	.word	0x00001170


	//----- nvinfo : EIATTR_EXIT_INSTR_OFFSETS
	.align		4
.L_25:
        /*0084*/ 	.byte	0x04, 0x1c
        /*0086*/ 	.short	(.L_27 - .L_26)


	//   ....[0]....
.L_26:
        /*0088*/ 	.word	0x00001180


	//----- nvinfo : EIATTR_CRS_STACK_SIZE
	.align		4
.L_27:
        /*008c*/ 	.byte	0x04, 0x1e
        /*008e*/ 	.short	(.L_29 - .L_28)
.L_28:
        /*0090*/ 	.word	0x00000000


	//----- nvinfo : EIATTR_CBANK_PARAM_SIZE
	.align		4
.L_29:
        /*0094*/ 	.byte	0x03, 0x19
        /*0096*/ 	.short	0x000c


	//----- nvinfo : EIATTR_PARAM_CBANK
	.align		4
        /*0098*/ 	.byte	0x04, 0x0a
        /*009a*/ 	.short	(.L_31 - .L_30)
	.align		4
.L_30:
        /*009c*/ 	.word	index@(.nv.constant0._Z3maxPfi)
        /*00a0*/ 	.short	0x0380
        /*00a2*/ 	.short	0x000c


	//----- nvinfo : EIATTR_SW_WAR
	.align		4
.L_31:
        /*00a4*/ 	.byte	0x04, 0x36
        /*00a6*/ 	.short	(.L_33 - .L_32)
.L_32:
        /*00a8*/ 	.word	0x00000008
.L_33:


//--------------------- .nv.info._Z9euclideanP6float2Pfi --------------------------
	.section	.nv.info._Z9euclideanP6float2Pfi,"",@"SHT_CUDA_INFO"
	.sectionflags	@""
	.align	4


	//----- nvinfo : EIATTR_CUDA_API_VERSION
	.align		4
        /*0000*/ 	.byte	0x04, 0x37
        /*0002*/ 	.short	(.L_35 - .L_34)
.L_34:
        /*0004*/ 	.word	0x00000082


	//----- nvinfo : EIATTR_KPARAM_INFO
	.align		4
.L_35:
        /*0008*/ 	.byte	0x04, 0x17
        /*000a*/ 	.short	(.L_37 - .L_36)
.L_36:
        /*000c*/ 	.word	0x00000000
        /*0010*/ 	.short	0x0002
        /*0012*/ 	.short	0x0010
        /*0014*/ 	.byte	0x00, 0xf0, 0x11, 0x00


	//----- nvinfo : EIATTR_KPARAM_INFO
	.align		4
.L_37:
        /*0018*/ 	.byte	0x04, 0x17
        /*001a*/ 	.short	(.L_39 - .L_38)
.L_38:
        /*001c*/ 	.word	0x00000000
        /*0020*/ 	.short	0x0001
        /*0022*/ 	.short	0x0008
        /*0024*/ 	.byte	0x00, 0xf5, 0x21, 0x00


	//----- nvinfo : EIATTR_KPARAM_INFO
	.align		4
.L_39:
        /*0028*/ 	.byte	0x04, 0x17
        /*002a*/ 	.short	(.L_41 - .L_40)
.L_40:
        /*002c*/ 	.word	0x00000000
        /*0030*/ 	.short	0x0000
        /*0032*/ 	.short	0x0000
        /*0034*/ 	.byte	0x00, 0xf5, 0x21, 0x00


	//----- nvinfo : EIATTR_SPARSE_MMA_MASK
	.align		4
.L_41:
        /*0038*/ 	.byte	0x03, 0x50
        /*003a*/ 	.short	0x0000


	//----- nvinfo : EIATTR_MAXREG_COUNT
	.align		4
        /*003c*/ 	.byte	0x03, 0x1b
        /*003e*/ 	.short	0x00ff


	//----- nvinfo : EIATTR_MERCURY_ISA_VERSION
	.align		4
        /*0040*/ 	.byte	0x03, 0x5f
        /*0042*/ 	.short	0x0101


	//----- nvinfo : EIATTR_VRC_CTA_INIT_COUNT
	.align		4
        /*0044*/ 	.byte	0x02, 0x4a
	.zero		1
	.zero		1


	//----- nvinfo : EIATTR_EXIT_INSTR_OFFSETS
	.align		4
        /*0048*/ 	.byte	0x04, 0x1c
        /*004a*/ 	.short	(.L_43 - .L_42)


	//   ....[0]....
.L_42:
        /*004c*/ 	.word	0x000017b0


	//----- nvinfo : EIATTR_CRS_STACK_SIZE
	.align		4
.L_43:
        /*0050*/ 	.byte	0x04, 0x1e
        /*0052*/ 	.short	(.L_45 - .L_44)
.L_44:
        /*0054*/ 	.word	0x00000000


	//----- nvinfo : EIATTR_CBANK_PARAM_SIZE
	.align		4
.L_45:
        /*0058*/ 	.byte	0x03, 0x19
        /*005a*/ 	.short	0x0014


	//----- nvinfo : EIATTR_PARAM_CBANK
	.align		4
        /*005c*/ 	.byte	0x04, 0x0a
        /*005e*/ 	.short	(.L_47 - .L_46)
	.align		4
.L_46:
        /*0060*/ 	.word	index@(.nv.constant0._Z9euclideanP6float2Pfi)
        /*0064*/ 	.short	0x0380
        /*0066*/ 	.short	0x0014


	//----- nvinfo : EIATTR_SW_WAR
	.align		4
.L_47:
        /*0068*/ 	.byte	0x04, 0x36
        /*006a*/ 	.short	(.L_49 - .L_48)
.L_48:
        /*006c*/ 	.word	0x00000008
.L_49:


//--------------------- .nv.callgraph             --------------------------
	.section	.nv.callgraph,"",@"SHT_CUDA_CALLGRAPH"
	.align	4
	.sectionentsize	8
	.align		4
        /*0000*/ 	.word	0x00000000
	.align		4
        /*0004*/ 	.word	0xffffffff
	.align		4
        /*0008*/ 	.word	index@(_Z3maxPfi)
	.align		4
        /*000c*/ 	.word	index@(vprintf)
	.align		4
        /*0010*/ 	.word	0x00000000
	.align		4
        /*0014*/ 	.word	0xfffffffe
	.align		4
        /*0018*/ 	.word	0x00000000
	.align		4
        /*001c*/ 	.word	0xfffffffd
	.align		4
        /*0020*/ 	.word	0x00000000
	.align		4
        /*0024*/ 	.word	0xfffffffc


//--------------------- .nv.constant4             --------------------------
	.section	.nv.constant4,"a",@progbits
	.align	8
	.align		8
.nv.constant4:
        /*0000*/ 	.dword	vprintf
	.align		8
        /*0008*/ 	.dword	$str
	.align		8
        /*0010*/ 	.dword	$str$1


//--------------------- .text._Z3maxPfi           --------------------------
	.section	.text._Z3maxPfi,"ax",@progbits
	.align	128
        .global         _Z3maxPfi
        .type           _Z3maxPfi,@function
        .size           _Z3maxPfi,(.L_x_81 - _Z3maxPfi)
        .other          _Z3maxPfi,@"STO_CUDA_ENTRY STV_DEFAULT"
_Z3maxPfi:
.text._Z3maxPfi:
[----:B------:R-:W0:Y:S08]  /*0000*/  LDC R1, c[0x0][0x37c] ;  /* 0x0000df00ff017b82 */ /* 0x000e300000000800 */
[----:B------:R-:W1:Y:S01]  /*0010*/  LDC R23, c[0x0][0x388] ;  /* 0x0000e200ff177b82 */ /* 0x000e620000000800 */
[----:B------:R-:W2:Y:S01]  /*0020*/  LDCU UR4, c[0x0][0x2f8] ;  /* 0x00005f00ff0477ac */ /* 0x000ea20008000800 */
[----:B0-----:R-:W-:Y:S01]  /*0030*/  VIADD R1, R1, 0xfffffff8 ;  /* 0xfffffff801017836 */ /* 0x001fe20000000000 */
[----:B------:R-:W-:Y:S01]  /*0040*/  CS2R R8, SRZ ;  /* 0x0000000000087805 */ /* 0x000fe2000001ff00 */
[----:B------:R-:W0:Y:S03]  /*0050*/  LDCU UR5, c[0x0][0x2fc] ;  /* 0x00005f80ff0577ac */ /* 0x000e260008000800 */
[----:B--2---:R-:W-:-:S02]  /*0060*/  IADD3 R18, P1, PT, R1, UR4, RZ ;  /* 0x0000000401127c10 */ /* 0x004fc4000ff3e0ff */
[----:B-1----:R-:W-:-:S03]  /*0070*/  ISETP.GE.AND P0, PT, R23, 0x2, PT ;  /* 0x000000021700780c */ /* 0x002fc60003f06270 */
[----:B0-----:R-:W-:-:S10]  /*0080*/  IMAD.X R2, RZ, RZ, UR5, P1 ;  /* 0x00000005ff027e24 */ /* 0x001fd400088e06ff */
[----:B------:R-:W-:Y:S05]  /*0090*/  @!P0 BRA `(.L_x_0) ;  /* 0x0000001000108947 */ /* 0x000fea0003800000 */
[C---:B------:R-:W-:Y:S01]  /*00a0*/  VIADD R0, R23.reuse, 0xfffffffe ;  /* 0xfffffffe17007836 */ /* 0x040fe20000000000 */
[----:B------:R-:W0:Y:S01]  /*00b0*/  LDCU.64 UR36, c[0x0][0x358] ;  /* 0x00006b00ff2477ac */ /* 0x000e220008000a00 */
[----:B------:R-:W-:Y:S02]  /*00c0*/  VIADD R23, R23, 0xffffffff ;  /* 0xffffffff17177836 */ /* 0x000fe40000000000 */
[----:B------:R-:W-:Y:S01]  /*00d0*/  IMAD.MOV.U32 R19, RZ, RZ, RZ ;  /* 0x000000ffff137224 */ /* 0x000fe200078e00ff */
[----:B------:R-:W-:Y:S01]  /*00e0*/  ISETP.GE.U32.AND P0, PT, R0, 0x7, PT ;  /* 0x000000070000780c */ /* 0x000fe20003f06070 */
[----:B------:R-:W-:Y:S01]  /*00f0*/  IMAD.MOV.U32 R22, RZ, RZ, RZ ;  /* 0x000000ffff167224 */ /* 0x000fe200078e00ff */
[----:B------:R-:W-:-:S11]  /*0100*/  LOP3.LUT R26, R23, 0x7, RZ, 0xc0, !PT ;  /* 0x00000007171a7812 */ /* 0x000fd600078ec0ff */
[----:B------:R-:W-:Y:S05]  /*0110*/  @!P0 BRA `(.L_x_1) ;  /* 0x0000000800088947 */ /* 0x000fea0003800000 */
[----:B------:R-:W1:Y:S01]  /*0120*/  LDCU.64 UR4, c[0x0][0x380] ;  /* 0x00007000ff0477ac */ /* 0x000e620008000a00 */
[----:B------:R-:W-:Y:S01]  /*0130*/  LOP3.LUT R22, R23, 0xfffffff8, RZ, 0xc0, !PT ;  /* 0xfffffff817167812 */ /* 0x000fe200078ec0ff */
[----:B------:R-:W-:Y:S01]  /*0140*/  BSSY.RECONVERGENT B6, `(.L_x_1) ;  /* 0x000007f000067945 */ /* 0x000fe20003800200 */
[----:B------:R-:W-:-:S03]  /*0150*/  IMAD.MOV.U32 R19, RZ, RZ, RZ ;  /* 0x000000ffff137224 */ /* 0x000fc600078e00ff */
[----:B------:R-:W-:Y:S01]  /*0160*/  IMAD.MOV R25, RZ, RZ, -R22 ;  /* 0x000000ffff197224 */ /* 0x000fe200078e0a16 */
[----:B-1----:R-:W-:-:S04]  /*0170*/  UIADD3 UR4, UP0, UPT, UR4, 0x10, URZ ;  /* 0x0000001004047890 */ /* 0x002fc8000ff1e0ff */
[----:B------:R-:W-:Y:S02]  /*0180*/  UIADD3.X UR5, UPT, UPT, URZ, UR5, URZ, UP0, !UPT ;  /* 0x00000005ff057290 */ /* 0x000fe400087fe4ff */
[----:B------:R-:W-:-:S04]  /*0190*/  MOV R16, UR4 ;  /* 0x0000000400107c02 */ /* 0x000fc80008000f00 */
[----:B------:R-:W-:-:S07]  /*01a0*/  IMAD.U32 R17, RZ, RZ, UR5 ;  /* 0x00000005ff117e24 */ /* 0x000fce000f8e00ff */
.L_x_10:
[----:B0-----:R-:W2:Y:S01]  /*01b0*/  LDG.E R0, desc[UR36][R16.64+-0x10] ;  /* 0xfffff02410007981 */ /* 0x001ea2000c1e1900 */
[----:B------:R-:W-:Y:S01]  /*01c0*/  MOV R24, 0x0 ;  /* 0x0000000000187802 */ /* 0x000fe20000000f00 */
[----:B------:R-:W0:Y:S01]  /*01d0*/  LDCU.64 UR4, c[0x4][0x8] ;  /* 0x01000100ff0477ac */ /* 0x000e220008000a00 */
[----:B------:R-:W-:Y:S02]  /*01e0*/  VIADD R25, R25, 0x8 ;  /* 0x0000000819197836 */ /* 0x000fe40000000000 */
[----:B------:R1:W3:Y:S01]  /*01f0*/  LDC.64 R8, c[0x4][R24] ;  /* 0x0100000018087b82 */ /* 0x0002e20000000a00 */
[----:B------:R-:W-:Y:S02]  /*0200*/  IMAD.MOV.U32 R6, RZ, RZ, R18 ;  /* 0x000000ffff067224 */ /* 0x000fe400078e0012 */
[----:B------:R-:W-:Y:S01]  /*0210*/  ISETP.NE.AND P0, PT, R25, RZ, PT ;  /* 0x000000ff1900720c */ /* 0x000fe20003f05270 */
[----:B------:R-:W-:-:S03]  /*0220*/  IMAD.MOV.U32 R7, RZ, RZ, R2 ;  /* 0x000000ffff077224 */ /* 0x000fc600078e0002 */
[----:B------:R-:W-:Y:S01]  /*0230*/  P2R R27, PR, RZ, 0x1 ;  /* 0x00000001ff1b7803 */ /* 0x000fe20000000000 */
[----:B0-----:R-:W-:Y:S02]  /*0240*/  IMAD.U32 R4, RZ, RZ, UR4 ;  /* 0x00000004ff047e24 */ /* 0x001fe4000f8e00ff */
[----:B------:R-:W-:Y:S01]  /*0250*/  IMAD.U32 R5, RZ, RZ, UR5 ;  /* 0x00000005ff057e24 */ /* 0x000fe2000f8e00ff */
[----:B--2---:R-:W0:Y:S02]  /*0260*/  F2F.F64.F32 R10, R0 ;  /* 0x00000000000a7310 */ /* 0x004e240000201800 */
[----:B0--3--:R1:W-:Y:S04]  /*0270*/  STL.64 [R1], R10 ;  /* 0x0000000a01007387 */ /* 0x0093e80000100a00 */
[----:B------:R-:W-:-:S07]  /*0280*/  LEPC R20, `(.L_x_2) ;  /* 0x000000001014794e */ /* 0x000fce0000000000 */
[----:B-1----:R-:W-:Y:S05]  /*0290*/  CALL.ABS.NOINC R8 ;  /* 0x0000000008007343 */ /* 0x002fea0003c00000 */
.L_x_2:
[----:B------:R-:W2:Y:S04]  /*02a0*/  LDG.E R0, desc[UR36][R16.64+-0xc] ;  /* 0xfffff42410007981 */ /* 0x000ea8000c1e1900 */
[----:B------:R-:W3:Y:S01]  /*02b0*/  LDG.E R4, desc[UR36][R16.64+-0x10] ;  /* 0xfffff02410047981 */ /* 0x000ee2000c1e1900 */
[----:B------:R0:W1:Y:S01]  /*02c0*/  LDC.64 R8, c[0x4][R24] ;  /* 0x0100000018087b82 */ /* 0x0000620000000a00 */
[----:B------:R-:W4:Y:S01]  /*02d0*/  LDCU.64 UR4, c[0x4][0x8] ;  /* 0x01000100ff0477ac */ /* 0x000f220008000a00 */
[----:B------:R-:W-:Y:S02]  /*02e0*/  IMAD.MOV.U32 R6, RZ, RZ, R18 ;  /* 0x000000ffff067224 */ /* 0x000fe400078e0012 */
[----:B------:R-:W-:Y:S01]  /*02f0*/  IMAD.MOV.U32 R7, RZ, RZ, R2 ;  /* 0x000000ffff077224 */ /* 0x000fe200078e0002 */
[----:B----4-:R-:W-:Y:S01]  /*0300*/  MOV R5, UR5 ;  /* 0x0000000500057c02 */ /* 0x010fe20008000f00 */
[----:B--2---:R-:W2:Y:S01]  /*0310*/  F2F.F64.F32 R10, R0 ;  /* 0x00000000000a7310 */ /* 0x004ea20000201800 */
[----:B---3--:R-:W-:-:S04]  /*0320*/  FSETP.GT.AND P0, PT, R4, R19, PT ;  /* 0x000000130400720b */ /* 0x008fc80003f04000 */
[----:B------:R-:W-:Y:S01]  /*0330*/  FSEL R19, R4, R19, P0 ;  /* 0x0000001304137208 */ /* 0x000fe20000000000 */
[----:B------:R-:W-:Y:S01]  /*0340*/  IMAD.U32 R4, RZ, RZ, UR4 ;  /* 0x00000004ff047e24 */ /* 0x000fe2000f8e00ff */
[----:B-12---:R0:W-:Y:S07]  /*0350*/  STL.64 [R1], R10 ;  /* 0x0000000a01007387 */ /* 0x0061ee0000100a00 */
[----:B------:R-:W-:-:S07]  /*0360*/  LEPC R20, `(.L_x_3) ;  /* 0x000000001014794e */ /* 0x000fce0000000000 */
[----:B0-----:R-:W-:Y:S05]  /*0370*/  CALL.ABS.NOINC R8 ;  /* 0x0000000008007343 */ /* 0x001fea0003c00000 */
.L_x_3:
[----:B------:R-:W2:Y:S04]  /*0380*/  LDG.E R0, desc[UR36][R16.64+-0x8] ;  /* 0xfffff82410007981 */ /* 0x000ea8000c1e1900 */
[----:B------:R-:W3:Y:S01]  /*0390*/  LDG.E R4, desc[UR36][R16.64+-0xc] ;  /* 0xfffff42410047981 */ /* 0x000ee2000c1e1900 */
[----:B------:R0:W1:Y:S01]  /*03a0*/  LDC.64 R8, c[0x4][R24] ;  /* 0x0100000018087b82 */ /* 0x0000620000000a00 */
[----:B------:R-:W4:Y:S01]  /*03b0*/  LDCU.64 UR4, c[0x4][0x8] ;  /* 0x01000100ff0477ac */ /* 0x000f220008000a00 */
[----:B------:R-:W-:Y:S02]  /*03c0*/  IMAD.MOV.U32 R6, RZ, RZ, R18 ;  /* 0x000000ffff067224 */ /* 0x000fe400078e0012 */
[----:B------:R-:W-:Y:S02]  /*03d0*/  IMAD.MOV.U32 R7, RZ, RZ, R2 ;  /* 0x000000ffff077224 */ /* 0x000fe400078e0002 */
[----:B----4-:R-:W-:Y:S01]  /*03e0*/  IMAD.U32 R5, RZ, RZ, UR5 ;  /* 0x00000005ff057e24 */ /* 0x010fe2000f8e00ff */
[----:B--2---:R-:W2:Y:S01]  /*03f0*/  F2F.F64.F32 R10, R0 ;  /* 0x00000000000a7310 */ /* 0x004ea20000201800 */
[----:B---3--:R-:W-:-:S04]  /*0400*/  FSETP.GT.AND P0, PT, R4, R19, PT ;  /* 0x000000130400720b */ /* 0x008fc80003f04000 */
[----:B------:R-:W-:Y:S01]  /*0410*/  FSEL R19, R4, R19, P0 ;  /* 0x0000001304137208 */ /* 0x000fe20000000000 */
[----:B------:R-:W-:Y:S01]  /*0420*/  IMAD.U32 R4, RZ, RZ, UR4 ;  /* 0x00000004ff047e24 */ /* 0x000fe2000f8e00ff */
[----:B-12---:R0:W-:Y:S07]  /*0430*/  STL.64 [R1], R10 ;  /* 0x0000000a01007387 */ /* 0x0061ee0000100a00 */
[----:B------:R-:W-:-:S07]  /*0440*/  LEPC R20, `(.L_x_4) ;  /* 0x000000001014794e */ /* 0x000fce0000000000 */
[----:B0-----:R-:W-:Y:S05]  /*0450*/  CALL.ABS.NOINC R8 ;  /* 0x0000000008007343 */ /* 0x001fea0003c00000 */
.L_x_4:
        /* <DEDUP_REMOVED lines=14> */
.L_x_5:
        /* <DEDUP_REMOVED lines=14> */
.L_x_6:
        /* <DEDUP_REMOVED lines=14> */
.L_x_7:
        /* <DEDUP_REMOVED lines=14> */
.L_x_8:
        /* <DEDUP_REMOVED lines=14> */
.L_x_9:
[----:B------:R0:W2:Y:S01]  /*08c0*/  LDG.E R0, desc[UR36][R16.64+0xc] ;  /* 0x00000c2410007981 */ /* 0x0000a2000c1e1900 */
[----:B------:R-:W-:Y:S02]  /*08d0*/  ISETP.NE.AND P6, PT, R27, RZ, PT ;  /* 0x000000ff1b00720c */ /* 0x000fe40003fc5270 */
[----:B0-----:R-:W-:-:S05]  /*08e0*/  IADD3 R16, P1, PT, R16, 0x20, RZ ;  /* 0x0000002010107810 */ /* 0x001fca0007f3e0ff */
[----:B------:R-:W-:Y:S01]  /*08f0*/  IMAD.X R17, RZ, RZ, R17, P1 ;  /* 0x000000ffff117224 */ /* 0x000fe200008e0611 */
[----:B--2---:R-:W-:-:S04]  /*0900*/  FSETP.GT.AND P0, PT, R0, R19, PT ;  /* 0x000000130000720b */ /* 0x004fc80003f04000 */
[----:B------:R-:W-:Y:S01]  /*0910*/  FSEL R19, R0, R19, P0 ;  /* 0x0000001300137208 */ /* 0x000fe20000000000 */
[----:B------:R-:W-:Y:S08]  /*0920*/  @P6 BRA `(.L_x_10) ;  /* 0xfffffff800206947 */ /* 0x000ff0000383ffff */
[----:B------:R-:W-:Y:S05]  /*0930*/  BSYNC.RECONVERGENT B6 ;  /* 0x0000000000067941 */ /* 0x000fea0003800200 */
.L_x_1:
[----:B------:R-:W-:-:S13]  /*0940*/  ISETP.NE.AND P0, PT, R26, RZ, PT ;  /* 0x000000ff1a00720c */ /* 0x000fda0003f05270 */
[----:B------:R-:W-:Y:S05]  /*0950*/  @!P0 BRA `(.L_x_11) ;  /* 0x0000000400dc8947 */ /* 0x000fea0003800000 */
[----:B------:R-:W-:Y:S02]  /*0960*/  ISETP.GE.U32.AND P0, PT, R26, 0x4, PT ;  /* 0x000000041a00780c */ /* 0x000fe40003f06070 */
[----:B------:R-:W-:-:S11]  /*0970*/  LOP3.LUT R25, R23, 0x3, RZ, 0xc0, !PT ;  /* 0x0000000317197812 */ /* 0x000fd600078ec0ff */
[----:B------:R-:W-:Y:S05]  /*0980*/  @!P0 BRA `(.L_x_12) ;  /* 0x0000000000f08947 */ /* 0x000fea0003800000 */
[----:B------:R-:W1:Y:S01]  /*0990*/  LDC.64 R16, c[0x0][0x380] ;  /* 0x0000e000ff107b82 */ /* 0x000e620000000a00 */
[----:B------:R-:W-:Y:S01]  /*09a0*/  MOV R24, 0x0 ;  /* 0x0000000000187802 */ /* 0x000fe20000000f00 */
[----:B------:R-:W2:Y:S01]  /*09b0*/  LDCU.64 UR4, c[0x4][0x8] ;  /* 0x01000100ff0477ac */ /* 0x000ea20008000a00 */
[----:B-1----:R-:W-:-:S05]  /*09c0*/  IMAD.WIDE.U32 R16, R22, 0x4, R16 ;  /* 0x0000000416107825 */ /* 0x002fca00078e0010 */
[----:B0-----:R-:W3:Y:S01]  /*09d0*/  LDG.E R0, desc[UR36][R16.64] ;  /* 0x0000002410007981 */ /* 0x001ee2000c1e1900 */
[----:B------:R0:W1:Y:S01]  /*09e0*/  LDC.64 R8, c[0x4][R24] ;  /* 0x0100000018087b82 */ /* 0x0000620000000a00 */
[----:B--2---:R-:W-:Y:S02]  /*09f0*/  IMAD.U32 R4, RZ, RZ, UR4 ;  /* 0x00000004ff047e24 */ /* 0x004fe4000f8e00ff */
[----:B------:R-:W-:Y:S02]  /*0a00*/  IMAD.U32 R5, RZ, RZ, UR5 ;  /* 0x00000005ff057e24 */ /* 0x000fe4000f8e00ff */
[----:B------:R-:W-:Y:S02]  /*0a10*/  IMAD.MOV.U32 R6, RZ, RZ, R18 ;  /* 0x000000ffff067224 */ /* 0x000fe400078e0012 */
[----:B------:R-:W-:Y:S01]  /*0a20*/  IMAD.MOV.U32 R7, RZ, RZ, R2 ;  /* 0x000000ffff077224 */ /* 0x000fe200078e0002 */
[----:B---3--:R-:W2:Y:S02]  /*0a30*/  F2F.F64.F32 R10, R0 ;  /* 0x00000000000a7310 */ /* 0x008ea40000201800 */
[----:B-12---:R0:W-:Y:S04]  /*0a40*/  STL.64 [R1], R10 ;  /* 0x0000000a01007387 */ /* 0x0061e80000100a00 */
[----:B------:R-:W-:-:S07]  /*0a50*/  LEPC R20, `(.L_x_13) ;  /* 0x000000001014794e */ /* 0x000fce0000000000 */
[----:B0-----:R-:W-:Y:S05]  /*0a60*/  CALL.ABS.NOINC R8 ;  /* 0x0000000008007343 */ /* 0x001fea0003c00000 */
.L_x_13:
        /* <DEDUP_REMOVED lines=9> */
[----:B------:R-:W-:Y:S02]  /*0b00*/  FSEL R19, R4, R19, P0 ;  /* 0x0000001304137208 */ /* 0x000fe40000000000 */
[----:B------:R-:W-:Y:S01]  /*0b10*/  MOV R4, UR4 ;  /* 0x0000000400047c02 */ /* 0x000fe20008000f00 */
[----:B-12---:R0:W-:Y:S06]  /*0b20*/  STL.64 [R1], R10 ;  /* 0x0000000a01007387 */ /* 0x0061ec0000100a00 */
[----:B------:R-:W-:-:S07]  /*0b30*/  LEPC R20, `(.L_x_14) ;  /* 0x000000001014794e */ /* 0x000fce0000000000 */
[----:B0-----:R-:W-:Y:S05]  /*0b40*/  CALL.ABS.NOINC R8 ;  /* 0x0000000008007343 */ /* 0x001fea0003c00000 */
.L_x_14:
        /* <DEDUP_REMOVED lines=14> */
.L_x_15:
        /* <DEDUP_REMOVED lines=14> */
.L_x_16:
[----:B------:R-:W2:Y:S01]  /*0d10*/  LDG.E R16, desc[UR36][R16.64+0xc] ;  /* 0x00000c2410107981 */ /* 0x000ea2000c1e1900 */
[----:B------:R-:W-:Y:S01]  /*0d20*/  VIADD R22, R22, 0x4 ;  /* 0x0000000416167836 */ /* 0x000fe20000000000 */
[----:B--2---:R-:W-:-:S04]  /*0d30*/  FSETP.GT.AND P0, PT, R16, R19, PT ;  /* 0x000000131000720b */ /* 0x004fc80003f04000 */
[----:B------:R-:W-:-:S09]  /*0d40*/  FSEL R19, R16, R19, P0 ;  /* 0x0000001310137208 */ /* 0x000fd20000000000 */
.L_x_12:
[----:B------:R-:W-:-:S13]  /*0d50*/  ISETP.NE.AND P0, PT, R25, RZ, PT ;  /* 0x000000ff1900720c */ /* 0x000fda0003f05270 */
[----:B------:R-:W-:Y:S05]  /*0d60*/  @!P0 BRA `(.L_x_11) ;  /* 0x0000000000d88947 */ /* 0x000fea0003800000 */
[----:B------:R-:W-:-:S13]  /*0d70*/  ISETP.NE.AND P0, PT, R25, 0x1, PT ;  /* 0x000000011900780c */ /* 0x000fda0003f05270 */
[----:B------:R-:W-:Y:S05]  /*0d80*/  @!P0 BRA `(.L_x_17) ;  /* 0x0000000000808947 */ /* 0x000fea0003800000 */
[----:B------:R-:W1:Y:S01]  /*0d90*/  LDC.64 R16, c[0x0][0x380] ;  /* 0x0000e000ff107b82 */ /* 0x000e620000000a00 */
[----:B------:R-:W-:Y:S01]  /*0da0*/  MOV R24, 0x0 ;  /* 0x0000000000187802 */ /* 0x000fe20000000f00 */
[----:B------:R-:W2:Y:S01]  /*0db0*/  LDCU.64 UR4, c[0x4][0x8] ;  /* 0x01000100ff0477ac */ /* 0x000ea20008000a00 */
[----:B-1----:R-:W-:-:S05]  /*0dc0*/  IMAD.WIDE.U32 R16, R22, 0x4, R16 ;  /* 0x0000000416107825 */ /* 0x002fca00078e0010 */
[----:B0-----:R-:W3:Y:S01]  /*0dd0*/  LDG.E R0, desc[UR36][R16.64] ;  /* 0x0000002410007981 */ /* 0x001ee2000c1e1900 */
[----:B------:R0:W1:Y:S01]  /*0de0*/  LDC.64 R8, c[0x4][R24] ;  /* 0x0100000018087b82 */ /* 0x0000620000000a00 */
[----:B--2---:R-:W-:Y:S01]  /*0df0*/  IMAD.U32 R4, RZ, RZ, UR4 ;  /* 0x00000004ff047e24 */ /* 0x004fe2000f8e00ff */
[----:B------:R-:W-:Y:S01]  /*0e00*/  MOV R7, R2 ;  /* 0x0000000200077202 */ /* 0x000fe20000000f00 */
[----:B------:R-:W-:Y:S02]  /*0e10*/  IMAD.U32 R5, RZ, RZ, UR5 ;  /* 0x00000005ff057e24 */ /* 0x000fe4000f8e00ff */
[----:B------:R-:W-:Y:S01]  /*0e20*/  IMAD.MOV.U32 R6, RZ, RZ, R18 ;  /* 0x000000ffff067224 */ /* 0x000fe200078e0012 */
[----:B---3--:R-:W2:Y:S02]  /*0e30*/  F2F.F64.F32 R10, R0 ;  /* 0x00000000000a7310 */ /* 0x008ea40000201800 */
[----:B-12---:R0:W-:Y:S04]  /*0e40*/  STL.64 [R1], R10 ;  /* 0x0000000a01007387 */ /* 0x0061e80000100a00 */
[----:B------:R-:W-:-:S07]  /*0e50*/  LEPC R20, `(.L_x_18) ;  /* 0x000000001014794e */ /* 0x000fce0000000000 */
[----:B0-----:R-:W-:Y:S05]  /*0e60*/  CALL.ABS.NOINC R8 ;  /* 0x0000000008007343 */ /* 0x001fea0003c00000 */
.L_x_18:
[----:B------:R-:W2:Y:S04]  /*0e70*/  LDG.E R0, desc[UR36][R16.64+0x4] ;  /* 0x0000042410007981 */ /* 0x000ea8000c1e1900 */
[----:B------:R-:W3:Y:S01]  /*0e80*/  LDG.E R4, desc[UR36][R16.64] ;  /* 0x0000002410047981 */ /* 0x000ee2000c1e1900 */
[----:B------:R-:W0:Y:S01]  /*0e90*/  LDC.64 R24, c[0x4][R24] ;  /* 0x0100000018187b82 */ /* 0x000e220000000a00 */
[----:B------:R-:W1:Y:S01]  /*0ea0*/  LDCU.64 UR4, c[0x4][0x8] ;  /* 0x01000100ff0477ac */ /* 0x000e620008000a00 */
[----:B------:R-:W-:Y:S02]  /*0eb0*/  IMAD.MOV.U32 R6, RZ, RZ, R18 ;  /* 0x000000ffff067224 */ /* 0x000fe400078e0012 */
[----:B------:R-:W-:Y:S02]  /*0ec0*/  IMAD.MOV.U32 R7, RZ, RZ, R2 ;  /* 0x000000ffff077224 */ /* 0x000fe400078e0002 */
[----:B-1----:R-:W-:Y:S01]  /*0ed0*/  IMAD.U32 R5, RZ, RZ, UR5 ;  /* 0x00000005ff057e24 */ /* 0x002fe2000f8e00ff */
[----:B--2---:R-:W1:Y:S01]  /*0ee0*/  F2F.F64.F32 R8, R0 ;  /* 0x0000000000087310 */ /* 0x004e620000201800 */
[----:B---3--:R-:W-:-:S04]  /*0ef0*/  FSETP.GT.AND P0, PT, R4, R19, PT ;  /* 0x000000130400720b */ /* 0x008fc80003f04000 */
[----:B------:R-:W-:Y:S01]  /*0f00*/  FSEL R19, R4, R19, P0 ;  /* 0x0000001304137208 */ /* 0x000fe20000000000 */
[----:B------:R-:W-:Y:S01]  /*0f10*/  IMAD.U32 R4, RZ, RZ, UR4 ;  /* 0x00000004ff047e24 */ /* 0x000fe2000f8e00ff */
[----:B01----:R1:W-:Y:S07]  /*0f20*/  STL.64 [R1], R8 ;  /* 0x0000000801007387 */ /* 0x0033ee0000100a00 */
[----:B------:R-:W-:-:S07]  /*0f30*/  LEPC R20, `(.L_x_19) ;  /* 0x000000001014794e */ /* 0x000fce0000000000 */
[----:B-1----:R-:W-:Y:S05]  /*0f40*/  CALL.ABS.NOINC R24 ;  /* 0x0000000018007343 */ /* 0x002fea0003c00000 */
.L_x_19:
[----:B------:R-:W2:Y:S01]  /*0f50*/  LDG.E R16, desc[UR36][R16.64+0x4] ;  /* 0x0000042410107981 */ /* 0x000ea2000c1e1900 */
[----:B------:R-:W-:Y:S01]  /*0f60*/  VIADD R22, R22, 0x2 ;  /* 0x0000000216167836 */ /* 0x000fe20000000000 */
[----:B--2---:R-:W-:-:S04]  /*0f70*/  FSETP.GT.AND P0, PT, R16, R19, PT ;  /* 0x000000131000720b */ /* 0x004fc80003f04000 */
[----:B------:R-:W-:-:S09]  /*0f80*/  FSEL R19, R16, R19, P0 ;  /* 0x0000001310137208 */ /* 0x000fd20000000000 */
.L_x_17:
[----:B------:R-:W-:-:S04]  /*0f90*/  LOP3.LUT R23, R23, 0x1, RZ, 0xc0, !PT ;  /* 0x0000000117177812 */ /* 0x000fc800078ec0ff */
[----:B------:R-:W-:-:S13]  /*0fa0*/  ISETP.NE.U32.AND P0, PT, R23, 0x1, PT ;  /* 0x000000011700780c */ /* 0x000fda0003f05070 */
[----:B------:R-:W-:Y:S05]  /*0fb0*/  @P0 BRA `(.L_x_11) ;  /* 0x0000000000440947 */ /* 0x000fea0003800000 */
        /* <DEDUP_REMOVED lines=14> */
.L_x_20:
[----:B------:R-:W2:Y:S02]  /*10a0*/  LDG.E R16, desc[UR36][R16.64] ;  /* 0x0000002410107981 */ /* 0x000ea4000c1e1900 */
[----:B--2---:R-:W-:-:S13]  /*10b0*/  FSETP.GT.AND P0, PT, R16, R19, PT ;  /* 0x000000131000720b */ /* 0x004fda0003f04000 */
[----:B------:R-:W-:-:S07]  /*10c0*/  @P0 IMAD.MOV.U32 R19, RZ, RZ, R16 ;  /* 0x000000ffff130224 */ /* 0x000fce00078e0010 */
.L_x_11:
[----:B------:R1:W2:Y:S02]  /*10d0*/  F2F.F64.F32 R8, R19 ;  /* 0x0000001300087310 */ /* 0x0002a40000201800 */
.L_x_0:
[----:B------:R-:W-:Y:S01]  /*10e0*/  MOV R0, 0x0 ;  /* 0x0000000000007802 */ /* 0x000fe20000000f00 */
[----:B--2---:R2:W-:Y:S01]  /*10f0*/  STL.64 [R1], R8 ;  /* 0x0000000801007387 */ /* 0x0045e20000100a00 */
[----:B------:R-:W3:Y:S01]  /*1100*/  LDCU.64 UR4, c[0x4][0x10] ;  /* 0x01000200ff0477ac */ /* 0x000ee20008000a00 */
[----:B------:R-:W-:Y:S01]  /*1110*/  IMAD.MOV.U32 R6, RZ, RZ, R18 ;  /* 0x000000ffff067224 */ /* 0x000fe200078e0012 */
[----:B------:R2:W4:Y:S01]  /*1120*/  LDC.64 R10, c[0x4][R0] ;  /* 0x01000000000a7b82 */ /* 0x0005220000000a00 */
[----:B------:R-:W-:Y:S02]  /*1130*/  IMAD.MOV.U32 R7, RZ, RZ, R2 ;  /* 0x000000ffff077224 */ /* 0x000fe400078e0002 */
[----:B---3--:R-:W-:Y:S02]  /*1140*/  IMAD.U32 R4, RZ, RZ, UR4 ;  /* 0x00000004ff047e24 */ /* 0x008fe4000f8e00ff */
[----:B--2---:R-:W-:-:S07]  /*1150*/  IMAD.U32 R5, RZ, RZ, UR5 ;  /* 0x00000005ff057e24 */ /* 0x004fce000f8e00ff */
[----:B------:R-:W-:-:S07]  /*1160*/  LEPC R20, `(.L_x_21) ;  /* 0x000000001014794e */ /* 0x000fce0000000000 */
[----:B01--4-:R-:W-:Y:S05]  /*1170*/  CALL.ABS.NOINC R10 ;  /* 0x000000000a007343 */ /* 0x013fea0003c00000 */
.L_x_21:
[----:B------:R-:W-:Y:S05]  /*1180*/  EXIT ;  /* 0x000000000000794d */ /* 0x000fea0003800000 */
.L_x_22:
[----:B------:R-:W-:-:S00]  /*1190*/  BRA `(.L_x_22) ;  /* 0xfffffffc00fc7947 */ /* 0x000fc0000383ffff */
[----:B------:R-:W-:-:S00]  /*11a0*/  NOP ;  /* 0x0000000000007918 */ /* 0x000fc00000000000 */
        /* <DEDUP_REMOVED lines=13> */
.L_x_81:


//--------------------- .text._Z9euclideanP6float2Pfi --------------------------
	.section	.text._Z9euclideanP6float2Pfi,"ax",@progbits
	.align	128
        .global         _Z9euclideanP6float2Pfi
        .type           _Z9euclideanP6float2Pfi,@function
        .size           _Z9euclideanP6float2Pfi,(.L_x_80 - _Z9euclideanP6float2Pfi)
        .other          _Z9euclideanP6float2Pfi,@"STO_CUDA_ENTRY STV_DEFAULT"
_Z9euclideanP6float2Pfi:
.text._Z9euclideanP6float2Pfi:
[----:B------:R-:W-:Y:S01]  /*0000*/  LDC R1, c[0x0][0x37c] ;  /* 0x0000df00ff017b82 */ /* 0x000fe20000000800 */
[----:B------:R-:W0:Y:S07]  /*0010*/  S2R R9, SR_TID.X ;  /* 0x0000000000097919 */ /* 0x000e2e0000002100 */
[----:B------:R-:W1:Y:S01]  /*0020*/  LDC R7, c[0x0][0x390] ;  /* 0x0000e400ff077b82 */ /* 0x000e620000000800 */
[----:B------:R-:W2:Y:S01]  /*0030*/  LDCU.64 UR4, c[0x0][0x358] ;  /* 0x00006b00ff0477ac */ /* 0x000ea20008000a00 */
[----:B------:R-:W-:Y:S01]  /*0040*/  BSSY.RECONVERGENT B0, `(.L_x_23) ;  /* 0x0000173000007945 */ /* 0x000fe20003800200 */
[----:B------:R-:W-:Y:S01]  /*0050*/  HFMA2 R18, -RZ, RZ, 0, 0 ;  /* 0x00000000ff127431 */ /* 0x000fe200000001ff */
[----:B0-----:R-:W-:-:S04]  /*0060*/  IADD3 R16, PT, PT, R9, 0x1, RZ ;  /* 0x0000000109107810 */ /* 0x001fc80007ffe0ff */
[----:B-1----:R-:W-:-:S13]  /*0070*/  ISETP.GE.AND P0, PT, R16, R7, PT ;  /* 0x000000071000720c */ /* 0x002fda0003f06270 */
[----:B--2---:R-:W-:Y:S05]  /*0080*/  @P0 BRA `(.L_x_24) ;  /* 0x0000001400b80947 */ /* 0x004fea0003800000 */
[----:B------:R-:W0:Y:S02]  /*0090*/  LDC.64 R4, c[0x0][0x380] ;  /* 0x0000e000ff047b82 */ /* 0x000e240000000a00 */
[----:B0-----:R-:W-:-:S05]  /*00a0*/  IMAD.WIDE.U32 R4, R9, 0x8, R4 ;  /* 0x0000000809047825 */ /* 0x001fca00078e0004 */
[----:B------:R0:W5:Y:S01]  /*00b0*/  LDG.E.64 R2, desc[UR4][R4.64] ;  /* 0x0000000404027981 */ /* 0x000162000c1e1b00 */
[----:B------:R-:W-:Y:S01]  /*00c0*/  IADD3 R0, PT, PT, -R9, -0x2, R7 ;  /* 0xfffffffe09007810 */ /* 0x000fe20007ffe107 */
[----:B------:R-:W-:Y:S01]  /*00d0*/  BSSY.RECONVERGENT B1, `(.L_x_25) ;  /* 0x00000be000017945 */ /* 0x000fe20003800200 */
[----:B------:R-:W-:Y:S02]  /*00e0*/  LOP3.LUT R8, RZ, R9, RZ, 0x33, !PT ;  /* 0x00000009ff087212 */ /* 0x000fe400078e33ff */
[----:B------:R-:W-:Y:S02]  /*00f0*/  ISETP.GE.U32.AND P0, PT, R0, 0x7, PT ;  /* 0x000000070000780c */ /* 0x000fe40003f06070 */
[----:B------:R-:W-:Y:S02]  /*0100*/  IADD3 R8, PT, PT, R8, R7, RZ ;  /* 0x0000000708087210 */ /* 0x000fe40007ffe0ff */
[----:B------:R-:W-:Y:S02]  /*0110*/  MOV R18, RZ ;  /* 0x000000ff00127202 */ /* 0x000fe40000000f00 */
[----:B------:R-:W-:-:S07]  /*0120*/  LOP3.LUT R15, R8, 0x7, RZ, 0xc0, !PT ;  /* 0x00000007080f7812 */ /* 0x000fce00078ec0ff */
[----:B0-----:R-:W-:Y:S05]  /*0130*/  @!P0 BRA `(.L_x_26) ;  /* 0x0000000800dc8947 */ /* 0x001fea0003800000 */
[----:B------:R-:W-:Y:S01]  /*0140*/  IADD3 R4, P0, PT, R4, 0x20, RZ ;  /* 0x0000002004047810 */ /* 0x000fe20007f1e0ff */
[----:B------:R-:W-:Y:S01]  /*0150*/  BSSY.RECONVERGENT B2, `(.L_x_27) ;  /* 0x00000b4000027945 */ /* 0x000fe20003800200 */
[----:B------:R-:W-:Y:S02]  /*0160*/  LOP3.LUT R17, R8, 0xfffffff8, RZ, 0xc0, !PT ;  /* 0xfffffff808117812 */ /* 0x000fe400078ec0ff */
[----:B------:R-:W-:Y:S02]  /*0170*/  MOV R18, RZ ;  /* 0x000000ff00127202 */ /* 0x000fe40000000f00 */
[----:B------:R-:W-:Y:S02]  /*0180*/  IADD3.X R5, PT, PT, RZ, R5, RZ, P0, !PT ;  /* 0x00000005ff057210 */ /* 0x000fe400007fe4ff */
[----:B------:R-:W-:Y:S02]  /*0190*/  MOV R16, R9 ;  /* 0x0000000900107202 */ /* 0x000fe40000000f00 */
[----:B------:R-:W-:-:S07]  /*01a0*/  IADD3 R17, PT, PT, -R17, RZ, RZ ;  /* 0x000000ff11117210 */ /* 0x000fce0007ffe1ff */
.L_x_52:
[----:B------:R-:W2:Y:S01]  /*01b0*/  LDG.E.64 R6, desc[UR4][R4.64+-0x18] ;  /* 0xffffe80404067981 */ /* 0x000ea2000c1e1b00 */
[----:B------:R-:W-:Y:S01]  /*01c0*/  IADD3 R17, PT, PT, R17, 0x8, RZ ;  /* 0x0000000811117810 */ /* 0x000fe20007ffe0ff */
[----:B------:R-:W-:Y:S03]  /*01d0*/  BSSY.RECONVERGENT B3, `(.L_x_28) ;  /* 0x0000012000037945 */ /* 0x000fe60003800200 */
[----:B------:R-:W-:Y:S01]  /*01e0*/  ISETP.NE.AND P0, PT, R17, RZ, PT ;  /* 0x000000ff1100720c */ /* 0x000fe20003f05270 */
[----:B--2--5:R-:W-:Y:S01]  /*01f0*/  FADD R7, -R3, R7 ;  /* 0x0000000703077221 */ /* 0x024fe20000000100 */
[----:B------:R-:W-:-:S03]  /*0200*/  FADD R6, -R2, R6 ;  /* 0x0000000602067221 */ /* 0x000fc60000000100 */
[----:B------:R-:W-:-:S04]  /*0210*/  FMUL R7, R7, R7 ;  /* 0x0000000707077220 */ /* 0x000fc80000400000 */
[----:B------:R-:W-:-:S04]  /*0220*/  FFMA R10, R6, R6, R7 ;  /* 0x00000006060a7223 */ /* 0x000fc80000000007 */
[----:B------:R0:W1:Y:S01]  /*0230*/  MUFU.RSQ R7, R10 ;  /* 0x0000000a00077308 */ /* 0x0000620000001400 */
[----:B------:R-:W-:-:S04]  /*0240*/  IADD3 R0, PT, PT, R10, -0xd000000, RZ ;  /* 0xf30000000a007810 */ /* 0x000fc80007ffe0ff */
[----:B------:R-:W-:-:S13]  /*0250*/  ISETP.GT.U32.AND P1, PT, R0, 0x727fffff, PT ;  /* 0x727fffff0000780c */ /* 0x000fda0003f24070 */
[----:B01----:R-:W-:Y:S05]  /*0260*/  @!P1 BRA `(.L_x_29) ;  /* 0x0000000000109947 */ /* 0x003fea0003800000 */
[----:B------:R-:W-:Y:S02]  /*0270*/  MOV R0, R10 ;  /* 0x0000000a00007202 */ /* 0x000fe40000000f00 */
[----:B------:R-:W-:-:S07]  /*0280*/  MOV R6, 0x2a0 ;  /* 0x000002a000067802 */ /* 0x000fce0000000f00 */
[----:B------:R-:W-:Y:S05]  /*0290*/  CALL.REL.NOINC `($__internal_0_$__cuda_sm20_sqrt_rn_f32_slowpath) ;  /* 0x0000001400487944 */ /* 0x000fea0003c00000 */
[----:B------:R-:W-:Y:S05]  /*02a0*/  BRA `(.L_x_30) ;  /* 0x0000000000107947 */ /* 0x000fea0003800000 */
.L_x_29:
[----:B------:R-:W-:Y:S01]  /*02b0*/  FMUL.FTZ R11, R10, R7 ;  /* 0x000000070a0b7220 */ /* 0x000fe20000410000 */
[----:B------:R-:W-:-:S03]  /*02c0*/  FMUL.FTZ R6, R7, 0.5 ;  /* 0x3f00000007067820 */ /* 0x000fc60000410000 */
[----:B------:R-:W-:-:S04]  /*02d0*/  FFMA R0, -R11, R11, R10 ;  /* 0x0000000b0b007223 */ /* 0x000fc8000000010a */
[----:B------:R-:W-:-:S07]  /*02e0*/  FFMA R11, R0, R6, R11 ;  /* 0x00000006000b7223 */ /* 0x000fce000000000b */
.L_x_30:
[----:B------:R-:W-:Y:S05]  /*02f0*/  BSYNC.RECONVERGENT B3 ;  /* 0x0000000000037941 */ /* 0x000fea0003800200 */
.L_x_28:
[----:B------:R-:W2:Y:S01]  /*0300*/  LDG.E.64 R6, desc[UR4][R4.64+-0x10] ;  /* 0xfffff00404067981 */ /* 0x000ea2000c1e1b00 */
[CC--:B------:R-:W-:Y:S01]  /*0310*/  FSETP.GT.AND P1, PT, R11.reuse, R18.reuse, PT ;  /* 0x000000120b00720b */ /* 0x0c0fe20003f24000 */
[----:B------:R-:W-:Y:S03]  /*0320*/  BSSY.RECONVERGENT B3, `(.L_x_31) ;  /* 0x0000012000037945 */ /* 0x000fe60003800200 */
[----:B------:R-:W-:Y:S01]  /*0330*/  FSEL R18, R11, R18, P1 ;  /* 0x000000120b127208 */ /* 0x000fe20000800000 */
[----:B--2---:R-:W-:Y:S01]  /*0340*/  FADD R7, -R3, R7 ;  /* 0x0000000703077221 */ /* 0x004fe20000000100 */
        /* <DEDUP_REMOVED lines=11> */
.L_x_32:
[----:B------:R-:W-:Y:S01]  /*0400*/  FMUL.FTZ R11, R10, R7 ;  /* 0x000000070a0b7220 */ /* 0x000fe20000410000 */
[----:B------:R-:W-:-:S03]  /*0410*/  FMUL.FTZ R6, R7, 0.5 ;  /* 0x3f00000007067820 */ /* 0x000fc60000410000 */
[----:B------:R-:W-:-:S04]  /*0420*/  FFMA R0, -R11, R11, R10 ;  /* 0x0000000b0b007223 */ /* 0x000fc8000000010a */
[----:B------:R-:W-:-:S07]  /*0430*/  FFMA R11, R0, R6, R11 ;  /* 0x00000006000b7223 */ /* 0x000fce000000000b */
.L_x_33:
[----:B------:R-:W-:Y:S05]  /*0440*/  BSYNC.RECONVERGENT B3 ;  /* 0x0000000000037941 */ /* 0x000fea0003800200 */
.L_x_31:
        /* <DEDUP_REMOVED lines=16> */
.L_x_35:
[----:B------:R-:W-:Y:S01]  /*0550*/  FMUL.FTZ R11, R10, R7 ;  /* 0x000000070a0b7220 */ /* 0x000fe20000410000 */
[----:B------:R-:W-:-:S03]  /*0560*/  FMUL.FTZ R6, R7, 0.5 ;  /* 0x3f00000007067820 */ /* 0x000fc60000410000 */
[----:B------:R-:W-:-:S04]  /*0570*/  FFMA R0, -R11, R11, R10 ;  /* 0x0000000b0b007223 */ /* 0x000fc8000000010a */
[----:B------:R-:W-:-:S07]  /*0580*/  FFMA R11, R0, R6, R11 ;  /* 0x00000006000b7223 */ /* 0x000fce000000000b */
.L_x_36:
[----:B------:R-:W-:Y:S05]  /*0590*/  BSYNC.RECONVERGENT B3 ;  /* 0x0000000000037941 */ /* 0x000fea0003800200 */
.L_x_34:
        /* <DEDUP_REMOVED lines=16> */
.L_x_38:
[----:B------:R-:W-:Y:S01]  /*06a0*/  FMUL.FTZ R11, R10, R7 ;  /* 0x000000070a0b7220 */ /* 0x000fe20000410000 */
[----:B------:R-:W-:-:S03]  /*06b0*/  FMUL.FTZ R6, R7, 0.5 ;  /* 0x3f00000007067820 */ /* 0x000fc60000410000 */
[----:B------:R-:W-:-:S04]  /*06c0*/  FFMA R0, -R11, R11, R10 ;  /* 0x0000000b0b007223 */ /* 0x000fc8000000010a */
[----:B------:R-:W-:-:S07]  /*06d0*/  FFMA R11, R0, R6, R11 ;  /* 0x00000006000b7223 */ /* 0x000fce000000000b */
.L_x_39:
[----:B------:R-:W-:Y:S05]  /*06e0*/  BSYNC.RECONVERGENT B3 ;  /* 0x0000000000037941 */ /* 0x000fea0003800200 */
.L_x_37:
        /* <DEDUP_REMOVED lines=16> */
.L_x_41:
[----:B------:R-:W-:Y:S01]  /*07f0*/  FMUL.FTZ R11, R10, R7 ;  /* 0x000000070a0b7220 */ /* 0x000fe20000410000 */
[----:B------:R-:W-:-:S03]  /*0800*/  FMUL.FTZ R6, R7, 0.5 ;  /* 0x3f00000007067820 */ /* 0x000fc60000410000 */
[----:B------:R-:W-:-:S04]  /*0810*/  FFMA R0, -R11, R11, R10 ;  /* 0x0000000b0b007223 */ /* 0x000fc8000000010a */
[----:B------:R-:W-:-:S07]  /*0820*/  FFMA R11, R0, R6, R11 ;  /* 0x00000006000b7223 */ /* 0x000fce000000000b */
.L_x_42:
[----:B------:R-:W-:Y:S05]  /*0830*/  BSYNC.RECONVERGENT B3 ;  /* 0x0000000000037941 */ /* 0x000fea0003800200 */
.L_x_40:
        /* <DEDUP_REMOVED lines=16> */
.L_x_44:
[----:B------:R-:W-:Y:S01]  /*0940*/  FMUL.FTZ R11, R10, R7 ;  /* 0x000000070a0b7220 */ /* 0x000fe20000410000 */
[----:B------:R-:W-:-:S03]  /*0950*/  FMUL.FTZ R6, R7, 0.5 ;  /* 0x3f00000007067820 */ /* 0x000fc60000410000 */
[----:B------:R-:W-:-:S04]  /*0960*/  FFMA R0, -R11, R11, R10 ;  /* 0x0000000b0b007223 */ /* 0x000fc8000000010a */
[----:B------:R-:W-:-:S07]  /*0970*/  FFMA R11, R0, R6, R11 ;  /* 0x00000006000b7223 */ /* 0x000fce000000000b */
.L_x_45:
[----:B------:R-:W-:Y:S05]  /*0980*/  BSYNC.RECONVERGENT B3 ;  /* 0x0000000000037941 */ /* 0x000fea0003800200 */
.L_x_43:
        /* <DEDUP_REMOVED lines=16> */
.L_x_47:
[----:B------:R-:W-:Y:S01]  /*0a90*/  FMUL.FTZ R11, R10, R7 ;  /* 0x000000070a0b7220 */ /* 0x000fe20000410000 */
[----:B------:R-:W-:-:S03]  /*0aa0*/  FMUL.FTZ R6, R7, 0.5 ;  /* 0x3f00000007067820 */ /* 0x000fc60000410000 */
[----:B------:R-:W-:-:S04]  /*0ab0*/  FFMA R0, -R11, R11, R10 ;  /* 0x0000000b0b007223 */ /* 0x000fc8000000010a */
[----:B------:R-:W-:-:S07]  /*0ac0*/  FFMA R11, R0, R6, R11 ;  /* 0x00000006000b7223 */ /* 0x000fce000000000b */
.L_x_48:
[----:B------:R-:W-:Y:S05]  /*0ad0*/  BSYNC.RECONVERGENT B3 ;  /* 0x0000000000037941 */ /* 0x000fea0003800200 */
.L_x_46:
        /* <DEDUP_REMOVED lines=16> */
.L_x_50:
[----:B------:R-:W-:Y:S01]  /*0be0*/  FMUL.FTZ R11, R10, R7 ;  /* 0x000000070a0b7220 */ /* 0x000fe20000410000 */
[----:B------:R-:W-:-:S03]  /*0bf0*/  FMUL.FTZ R6, R7, 0.5 ;  /* 0x3f00000007067820 */ /* 0x000fc60000410000 */
[----:B------:R-:W-:-:S04]  /*0c00*/  FFMA R0, -R11, R11, R10 ;  /* 0x0000000b0b007223 */ /* 0x000fc8000000010a */
[----:B------:R-:W-:-:S07]  /*0c10*/  FFMA R11, R0, R6, R11 ;  /* 0x00000006000b7223 */ /* 0x000fce000000000b */
.L_x_51:
[----:B------:R-:W-:Y:S05]  /*0c20*/  BSYNC.RECONVERGENT B3 ;  /* 0x0000000000037941 */ /* 0x000fea0003800200 */
.L_x_49:
[CC--:B------:R-:W-:Y:S02]  /*0c30*/  FSETP.GT.AND P1, PT, R11.reuse, R18.reuse, PT ;  /* 0x000000120b00720b */ /* 0x0c0fe40003f24000 */
[----:B------:R-:W-:Y:S02]  /*0c40*/  IADD3 R4, P2, PT, R4, 0x40, RZ ;  /* 0x0000004004047810 */ /* 0x000fe40007f5e0ff */
[----:B------:R-:W-:Y:S02]  /*0c50*/  IADD3 R16, PT, PT, R16, 0x8, RZ ;  /* 0x0000000810107810 */ /* 0x000fe40007ffe0ff */
[----:B------:R-:W-:Y:S02]  /*0c60*/  FSEL R18, R11, R18, P1 ;  /* 0x000000120b127208 */ /* 0x000fe40000800000 */
[----:B------:R-:W-:Y:S01]  /*0c70*/  IADD3.X R5, PT, PT, RZ, R5, RZ, P2, !PT ;  /* 0x00000005ff057210 */ /* 0x000fe200017fe4ff */
[----:B------:R-:W-:Y:S06]  /*0c80*/  @P0 BRA `(.L_x_52) ;  /* 0xfffffff400480947 */ /* 0x000fec000383ffff */
[----:B------:R-:W-:Y:S05]  /*0c90*/  BSYNC.RECONVERGENT B2 ;  /* 0x0000000000027941 */ /* 0x000fea0003800200 */
.L_x_27:
[----:B------:R-:W-:-:S07]  /*0ca0*/  IADD3 R16, PT, PT, R16, 0x1, RZ ;  /* 0x0000000110107810 */ /* 0x000fce0007ffe0ff */
.L_x_26:
[----:B------:R-:W-:Y:S05]  /*0cb0*/  BSYNC.RECONVERGENT B1 ;  /* 0x0000000000017941 */ /* 0x000fea0003800200 */
.L_x_25:
[----:B------:R-:W-:-:S13]  /*0cc0*/  ISETP.NE.AND P0, PT, R15, RZ, PT ;  /* 0x000000ff0f00720c */ /* 0x000fda0003f05270 */
[----:B------:R-:W-:Y:S05]  /*0cd0*/  @!P0 BRA `(.L_x_24) ;  /* 0x0000000800a48947 */ /* 0x000fea0003800000 */
[----:B------:R-:W-:Y:S01]  /*0ce0*/  ISETP.GE.U32.AND P0, PT, R15, 0x4, PT ;  /* 0x000000040f00780c */ /* 0x000fe20003f06070 */
[----:B------:R-:W-:Y:S01]  /*0cf0*/  BSSY.RECONVERGENT B1, `(.L_x_53) ;  /* 0x000005a000017945 */ /* 0x000fe20003800200 */
[----:B------:R-:W-:-:S11]  /*0d00*/  LOP3.LUT R15, R8, 0x3, RZ, 0xc0, !PT ;  /* 0x00000003080f7812 */ /* 0x000fd600078ec0ff */
[----:B------:R-:W-:Y:S05]  /*0d10*/  @!P0 BRA `(.L_x_54) ;  /* 0x00000004005c8947 */ /* 0x000fea0003800000 */
[----:B------:R-:W0:Y:S02]  /*0d20*/  LDC.64 R4, c[0x0][0x380] ;  /* 0x0000e000ff047b82 */ /* 0x000e240000000a00 */
[----:B0-----:R-:W-:-:S05]  /*0d30*/  IMAD.WIDE.U32 R4, R16, 0x8, R4 ;  /* 0x0000000810047825 */ /* 0x001fca00078e0004 */
[----:B------:R-:W2:Y:S01]  /*0d40*/  LDG.E.64 R6, desc[UR4][R4.64] ;  /* 0x0000000404067981 */ /* 0x000ea2000c1e1b00 */
[----:B------:R-:W-:Y:S01]  /*0d50*/  BSSY.RECONVERGENT B2, `(.L_x_55) ;  /* 0x0000011000027945 */ /* 0x000fe20003800200 */
        /* <DEDUP_REMOVED lines=12> */
.L_x_56:
[----:B------:R-:W-:Y:S01]  /*0e20*/  FMUL.FTZ R11, R10, R7 ;  /* 0x000000070a0b7220 */ /* 0x000fe20000410000 */
[----:B------:R-:W-:-:S03]  /*0e30*/  FMUL.FTZ R6, R7, 0.5 ;  /* 0x3f00000007067820 */ /* 0x000fc60000410000 */
[----:B------:R-:W-:-:S04]  /*0e40*/  FFMA R0, -R11, R11, R10 ;  /* 0x0000000b0b007223 */ /* 0x000fc8000000010a */
[----:B------:R-:W-:-:S07]  /*0e50*/  FFMA R11, R0, R6, R11 ;  /* 0x00000006000b7223 */ /* 0x000fce000000000b */
.L_x_57:
[----:B------:R-:W-:Y:S05]  /*0e60*/  BSYNC.RECONVERGENT B2 ;  /* 0x0000000000027941 */ /* 0x000fea0003800200 */
.L_x_55:
        /* <DEDUP_REMOVED lines=16> */
.L_x_59:
[----:B------:R-:W-:Y:S01]  /*0f70*/  FMUL.FTZ R11, R10, R7 ;  /* 0x000000070a0b7220 */ /* 0x000fe20000410000 */
[----:B------:R-:W-:-:S03]  /*0f80*/  FMUL.FTZ R6, R7, 0.5 ;  /* 0x3f00000007067820 */ /* 0x000fc60000410000 */
[----:B------:R-:W-:-:S04]  /*0f90*/  FFMA R0, -R11, R11, R10 ;  /* 0x0000000b0b007223 */ /* 0x000fc8000000010a */
[----:B------:R-:W-:-:S07]  /*0fa0*/  FFMA R11, R0, R6, R11 ;  /* 0x00000006000b7223 */ /* 0x000fce000000000b */
.L_x_60:
[----:B------:R-:W-:Y:S05]  /*0fb0*/  BSYNC.RECONVERGENT B2 ;  /* 0x0000000000027941 */ /* 0x000fea0003800200 */
.L_x_58:
        /* <DEDUP_REMOVED lines=16> */
.L_x_62:
[----:B------:R-:W-:Y:S01]  /*10c0*/  FMUL.FTZ R11, R10, R7 ;  /* 0x000000070a0b7220 */ /* 0x000fe20000410000 */
[----:B------:R-:W-:-:S03]  /*10d0*/  FMUL.FTZ R6, R7, 0.5 ;  /* 0x3f00000007067820 */ /* 0x000fc60000410000 */
[----:B------:R-:W-:-:S04]  /*10e0*/  FFMA R0, -R11, R11, R10 ;  /* 0x0000000b0b007223 */ /* 0x000fc8000000010a */
[----:B------:R-:W-:-:S07]  /*10f0*/  FFMA R11, R0, R6, R11 ;  /* 0x00000006000b7223 */ /* 0x000fce000000000b */
.L_x_63:
[----:B------:R-:W-:Y:S05]  /*1100*/  BSYNC.RECONVERGENT B2 ;  /* 0x0000000000027941 */ /* 0x000fea0003800200 */
.L_x_61:
        /* <DEDUP_REMOVED lines=16> */
.L_x_65:
[----:B------:R-:W-:Y:S01]  /*1210*/  FMUL.FTZ R11, R6, R7 ;  /* 0x00000007060b7220 */ /* 0x000fe20000410000 */
[----:B------:R-:W-:-:S03]  /*1220*/  FMUL.FTZ R4, R7, 0.5 ;  /* 0x3f00000007047820 */ /* 0x000fc60000410000 */
[----:B------:R-:W-:-:S04]  /*1230*/  FFMA R0, -R11, R11, R6 ;  /* 0x0000000b0b007223 */ /* 0x000fc80000000106 */
[----:B------:R-:W-:-:S07]  /*1240*/  FFMA R11, R0, R4, R11 ;  /* 0x00000004000b7223 */ /* 0x000fce000000000b */
.L_x_66:
[----:B------:R-:W-:Y:S05]  /*1250*/  BSYNC.RECONVERGENT B2 ;  /* 0x0000000000027941 */ /* 0x000fea0003800200 */
.L_x_64:
[CC--:B------:R-:W-:Y:S02]  /*1260*/  FSETP.GT.AND P0, PT, R11.reuse, R18.reuse, PT ;  /* 0x000000120b00720b */ /* 0x0c0fe40003f04000 */
[----:B------:R-:W-:Y:S02]  /*1270*/  IADD3 R16, PT, PT, R16, 0x4, RZ ;  /* 0x0000000410107810 */ /* 0x000fe40007ffe0ff */
[----:B------:R-:W-:-:S09]  /*1280*/  FSEL R18, R11, R18, P0 ;  /* 0x000000120b127208 */ /* 0x000fd20000000000 */
.L_x_54:
[----:B------:R-:W-:Y:S05]  /*1290*/  BSYNC.RECONVERGENT B1 ;  /* 0x0000000000017941 */ /* 0x000fea0003800200 */
.L_x_53:
[----:B------:R-:W-:-:S13]  /*12a0*/  ISETP.NE.AND P0, PT, R15, RZ, PT ;  /* 0x000000ff0f00720c */ /* 0x000fda0003f05270 */
[----:B------:R-:W-:Y:S05]  /*12b0*/  @!P0 BRA `(.L_x_24) ;  /* 0x00000004002c8947 */ /* 0x000fea0003800000 */
[----:B------:R-:W-:Y:S01]  /*12c0*/  ISETP.NE.AND P0, PT, R15, 0x1, PT ;  /* 0x000000010f00780c */ /* 0x000fe20003f05270 */
[----:B------:R-:W-:-:S12]  /*12d0*/  BSSY.RECONVERGENT B1, `(.L_x_67) ;  /* 0x000002f000017945 */ /* 0x000fd80003800200 */
        /* <DEDUP_REMOVED lines=17> */
.L_x_70:
[----:B------:R-:W-:Y:S01]  /*13f0*/  FMUL.FTZ R11, R10, R7 ;  /* 0x000000070a0b7220 */ /* 0x000fe20000410000 */
[----:B------:R-:W-:-:S03]  /*1400*/  FMUL.FTZ R6, R7, 0.5 ;  /* 0x3f00000007067820 */ /* 0x000fc60000410000 */
[----:B------:R-:W-:-:S04]  /*1410*/  FFMA R0, -R11, R11, R10 ;  /* 0x0000000b0b007223 */ /* 0x000fc8000000010a */
[----:B------:R-:W-:-:S07]  /*1420*/  FFMA R11, R0, R6, R11 ;  /* 0x00000006000b7223 */ /* 0x000fce000000000b */
.L_x_71:
[----:B------:R-:W-:Y:S05]  /*1430*/  BSYNC.RECONVERGENT B2 ;  /* 0x0000000000027941 */ /* 0x000fea0003800200 */
.L_x_69:
        /* <DEDUP_REMOVED lines=16> */
.L_x_73:
[----:B------:R-:W-:Y:S01]  /*1540*/  FMUL.FTZ R11, R6, R7 ;  /* 0x00000007060b7220 */ /* 0x000fe20000410000 */
[----:B------:R-:W-:-:S03]  /*1550*/  FMUL.FTZ R4, R7, 0.5 ;  /* 0x3f00000007047820 */ /* 0x000fc60000410000 */
[----:B------:R-:W-:-:S04]  /*1560*/  FFMA R0, -R11, R11, R6 ;  /* 0x0000000b0b007223 */ /* 0x000fc80000000106 */
[----:B------:R-:W-:-:S07]  /*1570*/  FFMA R11, R0, R4, R11 ;  /* 0x00000004000b7223 */ /* 0x000fce000000000b */
.L_x_74:
[----:B------:R-:W-:Y:S05]  /*1580*/  BSYNC.RECONVERGENT B2 ;  /* 0x0000000000027941 */ /* 0x000fea0003800200 */
.L_x_72:
[CC--:B------:R-:W-:Y:S02]  /*1590*/  FSETP.GT.AND P0, PT, R11.reuse, R18.reuse, PT ;  /* 0x000000120b00720b */ /* 0x0c0fe40003f04000 */
[----:B------:R-:W-:Y:S02]  /*15a0*/  IADD3 R16, PT, PT, R16, 0x2, RZ ;  /* 0x0000000210107810 */ /* 0x000fe40007ffe0ff */
[----:B------:R-:W-:-:S09]  /*15b0*/  FSEL R18, R11, R18, P0 ;  /* 0x000000120b127208 */ /* 0x000fd20000000000 */
.L_x_68:
[----:B------:R-:W-:Y:S05]  /*15c0*/  BSYNC.RECONVERGENT B1 ;  /* 0x0000000000017941 */ /* 0x000fea0003800200 */
.L_x_67:
[----:B------:R-:W-:-:S04]  /*15d0*/  LOP3.LUT R8, R8, 0x1, RZ, 0xc0, !PT ;  /* 0x0000000108087812 */ /* 0x000fc800078ec0ff */
[----:B------:R-:W-:-:S13]  /*15e0*/  ISETP.NE.U32.AND P0, PT, R8, 0x1, PT ;  /* 0x000000010800780c */ /* 0x000fda0003f05070 */
[----:B------:R-:W-:Y:S05]  /*15f0*/  @P0 BRA `(.L_x_24) ;  /* 0x00000000005c0947 */ /* 0x000fea0003800000 */
[----:B------:R-:W0:Y:S02]  /*1600*/  LDC.64 R4, c[0x0][0x380] ;  /* 0x0000e000ff047b82 */ /* 0x000e240000000a00 */
[----:B0-----:R-:W-:-:S06]  /*1610*/  IMAD.WIDE.U32 R16, R16, 0x8, R4 ;  /* 0x0000000810107825 */ /* 0x001fcc00078e0004 */
        /* <DEDUP_REMOVED lines=14> */
.L_x_76:
[----:B------:R-:W-:Y:S01]  /*1700*/  FMUL.FTZ R11, R4, R3 ;  /* 0x00000003040b7220 */ /* 0x000fe20000410000 */
[----:B------:R-:W-:-:S03]  /*1710*/  FMUL.FTZ R2, R3, 0.5 ;  /* 0x3f00000003027820 */ /* 0x000fc60000410000 */
[----:B------:R-:W-:-:S04]  /*1720*/  FFMA R0, -R11, R11, R4 ;  /* 0x0000000b0b007223 */ /* 0x000fc80000000104 */
[----:B------:R-:W-:-:S07]  /*1730*/  FFMA R11, R0, R2, R11 ;  /* 0x00000002000b7223 */ /* 0x000fce000000000b */
.L_x_77:
[----:B------:R-:W-:Y:S05]  /*1740*/  BSYNC.RECONVERGENT B1 ;  /* 0x0000000000017941 */ /* 0x000fea0003800200 */
.L_x_75:
[----:B------:R-:W-:-:S04]  /*1750*/  FSETP.GT.AND P0, PT, R11, R18, PT ;  /* 0x000000120b00720b */ /* 0x000fc80003f04000 */
[----:B------:R-:W-:-:S09]  /*1760*/  FSEL R18, R11, R18, P0 ;  /* 0x000000120b127208 */ /* 0x000fd20000000000 */
.L_x_24:
[----:B------:R-:W-:Y:S05]  /*1770*/  BSYNC.RECONVERGENT B0 ;  /* 0x0000000000007941 */ /* 0x000fea0003800200 */
.L_x_23:
[----:B-----5:R-:W0:Y:S02]  /*1780*/  LDC.64 R2, c[0x0][0x388] ;  /* 0x0000e200ff027b82 */ /* 0x020e240000000a00 */
[----:B0-----:R-:W-:-:S05]  /*1790*/  IMAD.WIDE.U32 R2, R9, 0x4, R2 ;  /* 0x0000000409027825 */ /* 0x001fca00078e0002 */
[----:B------:R-:W-:Y:S01]  /*17a0*/  STG.E desc[UR4][R2.64], R18 ;  /* 0x0000001202007986 */ /* 0x000fe2000c101904 */
[----:B------:R-:W-:Y:S05]  /*17b0*/  EXIT ;  /* 0x000000000000794d */ /* 0x000fea0003800000 */
        .weak           $__internal_0_$__cuda_sm20_sqrt_rn_f32_slowpath
        .type           $__internal_0_$__cuda_sm20_sqrt_rn_f32_slowpath,@function
        .size           $__internal_0_$__cuda_sm20_sqrt_rn_f32_slowpath,(.L_x_80 - $__internal_0_$__cuda_sm20_sqrt_rn_f32_slowpath)
$__internal_0_$__cuda_sm20_sqrt_rn_f32_slowpath:
[----:B------:R-:W-:-:S13]  /*17c0*/  LOP3.LUT P1, RZ, R0, 0x7fffffff, RZ, 0xc0, !PT ;  /* 0x7fffffff00ff7812 */ /* 0x000fda000782c0ff */
[----:B------:R-:W-:Y:S01]  /*17d0*/  @!P1 MOV R11, R0 ;  /* 0x00000000000b9202 */ /* 0x000fe20000000f00 */
[----:B------:R-:W-:Y:S06]  /*17e0*/  @!P1 BRA `(.L_x_78) ;  /* 0x0000000000409947 */ /* 0x000fec0003800000 */
[----:B------:R-:W-:-:S13]  /*17f0*/  FSETP.GEU.FTZ.AND P1, PT, R0, RZ, PT ;  /* 0x000000ff0000720b */ /* 0x000fda0003f3e000 */
[----:B------:R-:W-:Y:S01]  /*1800*/  @!P1 MOV R11, 0x7fffffff ;  /* 0x7fffffff000b9802 */ /* 0x000fe20000000f00 */
[----:B------:R-:W-:Y:S06]  /*1810*/  @!P1 BRA `(.L_x_78) ;  /* 0x0000000000349947 */ /* 0x000fec0003800000 */
[----:B------:R-:W-:-:S13]  /*1820*/  FSETP.GTU.FTZ.AND P1, PT, |R0|, +INF , PT ;  /* 0x7f8000000000780b */ /* 0x000fda0003f3c200 */
[----:B------:R-:W-:Y:S01]  /*1830*/  @P1 FADD.FTZ R11, R0, 1 ;  /* 0x3f800000000b1421 */ /* 0x000fe20000010000 */
[----:B------:R-:W-:Y:S06]  /*1840*/  @P1 BRA `(.L_x_78) ;  /* 0x0000000000281947 */ /* 0x000fec0003800000 */
[----:B------:R-:W-:-:S13]  /*1850*/  FSETP.NEU.FTZ.AND P1, PT, |R0|, +INF , PT ;  /* 0x7f8000000000780b */ /* 0x000fda0003f3d200 */
[----:B------:R-:W-:-:S04]  /*1860*/  @P1 FFMA R12, R0, 1.84467440737095516160e+19, RZ ;  /* 0x5f800000000c1823 */ /* 0x000fc800000000ff */
[----:B------:R-:W0:Y:S02]  /*1870*/  @P1 MUFU.RSQ R13, R12 ;  /* 0x0000000c000d1308 */ /* 0x000e240000001400 */
[----:B0-----:R-:W-:Y:S01]  /*1880*/  @P1 FMUL.FTZ R7, R12, R13 ;  /* 0x0000000d0c071220 */ /* 0x001fe20000410000 */
[----:B------:R-:W-:-:S03]  /*1890*/  @P1 FMUL.FTZ R10, R13, 0.5 ;  /* 0x3f0000000d0a1820 */ /* 0x000fc60000410000 */
[----:B------:R-:W-:-:S04]  /*18a0*/  @P1 FADD.FTZ R11, -R7, -RZ ;  /* 0x800000ff070b1221 */ /* 0x000fc80000010100 */
[----:B------:R-:W-:Y:S01]  /*18b0*/  @P1 FFMA R14, R7, R11, R12 ;  /* 0x0000000b070e1223 */ /* 0x000fe2000000000c */
[----:B------:R-:W-:-:S03]  /*18c0*/  @!P1 MOV R11, R0 ;  /* 0x00000000000b9202 */ /* 0x000fc60000000f00 */
[----:B------:R-:W-:-:S04]  /*18d0*/  @P1 FFMA R10, R14, R10, R7 ;  /* 0x0000000a0e0a1223 */ /* 0x000fc80000000007 */
[----:B------:R-:W-:-:S07]  /*18e0*/  @P1 FMUL.FTZ R11, R10, 2.3283064365386962891e-10 ;  /* 0x2f8000000a0b1820 */ /* 0x000fce0000410000 */
.L_x_78:
[----:B------:R-:W-:-:S04]  /*18f0*/  HFMA2 R7, -RZ, RZ, 0, 0 ;  /* 0x00000000ff077431 */ /* 0x000fc800000001ff */
[----:B------:R-:W-:Y:S05]  /*1900*/  RET.REL.NODEC R6 `(_Z9euclideanP6float2Pfi) ;  /* 0xffffffe406bc7950 */ /* 0x000fea0003c3ffff */
.L_x_79:
        /* <DEDUP_REMOVED lines=15> */
.L_x_80:


//--------------------- .nv.global.init           --------------------------
	.section	.nv.global.init,"aw",@progbits
.nv.global.init:
	.type		$str,@object
	.size		$str,($str$1 - $str)
$str:
        /*0000*/ 	.byte	0x0a, 0x20, 0x76, 0x61, 0x6c, 0x20, 0x3d, 0x20, 0x25, 0x66, 0x00
	.type		$str$1,@object
	.size		$str$1,(.L_1 - $str$1)
$str$1:
        /*000b*/ 	.byte	0x0a, 0x20, 0x6d, 0x61, 0x78, 0x20, 0x64, 0x69, 0x73, 0x74, 0x61, 0x6e, 0x63, 0x65, 0x20, 0x69
        /*001b*/ 	.byte	0x73, 0x20, 0x25, 0x66, 0x00
.L_1:


//--------------------- .nv.shared.reserved.0     --------------------------
	.section	.nv.shared.reserved.0,"aw",@nobits
	.weak		__nv_reservedSMEM_offset_0_alias
	.size		__nv_reservedSMEM_offset_0_alias, 0, 64
	.other		__nv_reservedSMEM_offset_0_alias,@"STO_CUDA_RESERVED_SHARED STV_DEFAULT"
__nv_reservedSMEM_offset_0_alias:
	.zero		0
	.zero		64


//--------------------- .nv.constant0._Z3maxPfi   --------------------------
	.section	.nv.constant0._Z3maxPfi,"a",@progbits
	.sectionflags	@""
	.align	4
.nv.constant0._Z3maxPfi:
	.zero		908


//--------------------- .nv.constant0._Z9euclideanP6float2Pfi --------------------------
	.section	.nv.constant0._Z9euclideanP6float2Pfi,"a",@progbits
	.sectionflags	@""
	.align	4
.nv.constant0._Z9euclideanP6float2Pfi:
	.zero		916


//--------------------- SYMBOLS --------------------------

	.type		.nv.reservedSmem.offset0,@object
	.size		.nv.reservedSmem.offset0,0x4
	.type		vprintf,@function
